//
// Generated by NVIDIA NVVM Compiler
//
// Compiler Build ID: CL-36424714
// Cuda compilation tools, release 13.0, V13.0.88
// Based on NVVM 20.0.0
//

.version 9.0
.target sm_100
.address_size 64

	// .globl	_Z17convolutionKernelPlS_S_lll
.extern .shared .align 16 .b8 shared_filter[];

.visible .entry _Z17convolutionKernelPlS_S_lll(
	.param .u64 .ptr .align 1 _Z17convolutionKernelPlS_S_lll_param_0,
	.param .u64 .ptr .align 1 _Z17convolutionKernelPlS_S_lll_param_1,
	.param .u64 .ptr .align 1 _Z17convolutionKernelPlS_S_lll_param_2,
	.param .u64 _Z17convolutionKernelPlS_S_lll_param_3,
	.param .u64 _Z17convolutionKernelPlS_S_lll_param_4,
	.param .u64 _Z17convolutionKernelPlS_S_lll_param_5
)
{
	.reg .pred 	%p<99>;
	.reg .b32 	%r<44>;
	.reg .b64 	%rd<210>;

	ld.param.u64 	%rd87, [_Z17convolutionKernelPlS_S_lll_param_0];
	ld.param.u64 	%rd88, [_Z17convolutionKernelPlS_S_lll_param_1];
	ld.param.u64 	%rd83, [_Z17convolutionKernelPlS_S_lll_param_2];
	ld.param.u64 	%rd84, [_Z17convolutionKernelPlS_S_lll_param_3];
	ld.param.u64 	%rd85, [_Z17convolutionKernelPlS_S_lll_param_4];
	ld.param.u64 	%rd86, [_Z17convolutionKernelPlS_S_lll_param_5];
	cvta.to.global.u64 	%rd1, %rd88;
	cvta.to.global.u64 	%rd2, %rd87;
	mov.u32 	%r1, %tid.x;
	setp.ne.s32 	%p2, %r1, 0;
	setp.eq.s64 	%p3, %rd86, 0;
	or.pred  	%p4, %p2, %p3;
	@%p4 bra 	$L__BB0_6;
	mul.lo.s64 	%rd90, %rd86, %rd86;
	max.u64 	%rd3, %rd90, 1;
	setp.lt.u64 	%p5, %rd90, 4;
	mov.b64 	%rd176, 0;
	@%p5 bra 	$L__BB0_4;
	and.b64  	%rd176, %rd3, -4;
	mov.b64 	%rd175, 0;
	mov.u32 	%r9, shared_filter;
$L__BB0_3:
	shl.b64 	%rd92, %rd175, 3;
	add.s64 	%rd93, %rd1, %rd92;
	ld.global.u64 	%rd94, [%rd93];
	cvt.u32.u64 	%r7, %rd175;
	shl.b32 	%r8, %r7, 3;
	add.s32 	%r10, %r9, %r8;
	ld.global.u64 	%rd95, [%rd93+8];
	st.shared.v2.u64 	[%r10], {%rd94, %rd95};
	ld.global.u64 	%rd96, [%rd93+16];
	ld.global.u64 	%rd97, [%rd93+24];
	st.shared.v2.u64 	[%r10+16], {%rd96, %rd97};
	add.s64 	%rd175, %rd175, 4;
	setp.ne.s64 	%p6, %rd175, %rd176;
	@%p6 bra 	$L__BB0_3;
$L__BB0_4:
	and.b64  	%rd98, %rd3, 1;
	setp.eq.b64 	%p7, %rd98, 1;
	not.pred 	%p8, %p7;
	@%p8 bra 	$L__BB0_6;
	shl.b64 	%rd99, %rd176, 3;
	add.s64 	%rd100, %rd1, %rd99;
	ld.global.u64 	%rd101, [%rd100];
	cvt.u32.u64 	%r11, %rd176;
	shl.b32 	%r12, %r11, 3;
	mov.u32 	%r13, shared_filter;
	add.s32 	%r14, %r13, %r12;
	st.shared.u64 	[%r14], %rd101;
$L__BB0_6:
	bar.sync 	0;
	mov.u32 	%r15, %ctaid.x;
	mov.u32 	%r16, %ntid.x;
	mad.lo.s32 	%r17, %r15, %r16, %r1;
	cvt.u64.u32 	%rd8, %r17;
	and.b64  	%rd102, %rd85, -4294967296;
	setp.ne.s64 	%p9, %rd102, 0;
	@%p9 bra 	$L__BB0_8;
	cvt.u32.u64 	%r18, %rd85;
	cvt.u32.u64 	%r19, %rd8;
	div.u32 	%r20, %r19, %r18;
	mul.lo.s32 	%r21, %r20, %r18;
	sub.s32 	%r22, %r19, %r21;
	cvt.u64.u32 	%rd177, %r20;
	cvt.u64.u32 	%rd178, %r22;
	bra.uni 	$L__BB0_9;
$L__BB0_8:
	div.s64 	%rd177, %rd8, %rd85;
	mul.lo.s64 	%rd103, %rd177, %rd85;
	sub.s64 	%rd178, %rd8, %rd103;
$L__BB0_9:
	shr.u64 	%rd105, %rd86, 63;
	add.s64 	%rd106, %rd86, %rd105;
	shr.s64 	%rd15, %rd106, 1;
	neg.s64 	%rd16, %rd15;
	setp.lt.s64 	%p10, %rd86, -1;
	mov.b64 	%rd185, 0;
	@%p10 bra 	$L__BB0_52;
	abs.s64 	%rd17, %rd15;
	add.s64 	%rd18, %rd15, %rd17;
	add.s64 	%rd108, %rd18, 1;
	and.b64  	%rd19, %rd108, 7;
	mov.b64 	%rd185, 0;
	mov.u32 	%r41, shared_filter;
	mov.u64 	%rd179, %rd16;
$L__BB0_11:
	mov.u64 	%rd20, %rd179;
	setp.lt.u64 	%p11, %rd18, 7;
	add.s64 	%rd110, %rd20, %rd177;
	setp.gt.s64 	%p12, %rd110, -1;
	setp.lt.s64 	%p13, %rd110, %rd84;
	and.pred  	%p1, %p12, %p13;
	mul.lo.s64 	%rd22, %rd110, %rd85;
	add.s64 	%rd111, %rd20, %rd15;
	mul.lo.s64 	%rd23, %rd111, %rd86;
	add.s64 	%rd24, %rd23, %rd15;
	mov.u64 	%rd194, %rd16;
	@%p11 bra 	$L__BB0_30;
	add.s64 	%rd112, %rd18, 1;
	and.b64  	%rd182, %rd112, -8;
	cvt.u32.u64 	%r23, %rd23;
	shl.b32 	%r24, %r23, 3;
	add.s32 	%r26, %r41, %r24;
	add.s32 	%r43, %r26, 32;
	sub.s64 	%rd113, %rd178, %rd15;
	add.s64 	%rd114, %rd113, %rd22;
	shl.b64 	%rd115, %rd114, 3;
	add.s64 	%rd116, %rd2, %rd115;
	add.s64 	%rd181, %rd116, 32;
	mov.u64 	%rd194, %rd16;
$L__BB0_13:
	.pragma "nounroll";
	add.s64 	%rd31, %rd178, %rd194;
	setp.gt.s64 	%p14, %rd31, -1;
	setp.lt.s64 	%p15, %rd31, %rd85;
	and.pred  	%p16, %p14, %p15;
	and.pred  	%p17, %p1, %p16;
	not.pred 	%p18, %p17;
	@%p18 bra 	$L__BB0_15;
	ld.global.u64 	%rd117, [%rd181+-32];
	ld.shared.u64 	%rd118, [%r43+-32];
	mad.lo.s64 	%rd185, %rd118, %rd117, %rd185;
$L__BB0_15:
	add.s64 	%rd119, %rd31, 1;
	setp.gt.s64 	%p19, %rd119, -1;
	setp.lt.s64 	%p20, %rd119, %rd85;
	and.pred  	%p21, %p19, %p20;
	and.pred  	%p22, %p1, %p21;
	not.pred 	%p23, %p22;
	@%p23 bra 	$L__BB0_17;
	ld.global.u64 	%rd120, [%rd181+-24];
	ld.shared.u64 	%rd121, [%r43+-24];
	mad.lo.s64 	%rd185, %rd121, %rd120, %rd185;
$L__BB0_17:
	add.s64 	%rd122, %rd31, 2;
	setp.gt.s64 	%p24, %rd122, -1;
	setp.lt.s64 	%p25, %rd122, %rd85;
	and.pred  	%p26, %p24, %p25;
	and.pred  	%p27, %p1, %p26;
	not.pred 	%p28, %p27;
	@%p28 bra 	$L__BB0_19;
	ld.global.u64 	%rd123, [%rd181+-16];
	ld.shared.u64 	%rd124, [%r43+-16];
	mad.lo.s64 	%rd185, %rd124, %rd123, %rd185;
$L__BB0_19:
	add.s64 	%rd125, %rd31, 3;
	setp.gt.s64 	%p29, %rd125, -1;
	setp.lt.s64 	%p30, %rd125, %rd85;
	and.pred  	%p31, %p29, %p30;
	and.pred  	%p32, %p1, %p31;
	not.pred 	%p33, %p32;
	@%p33 bra 	$L__BB0_21;
	ld.global.u64 	%rd126, [%rd181+-8];
	ld.shared.u64 	%rd127, [%r43+-8];
	mad.lo.s64 	%rd185, %rd127, %rd126, %rd185;
$L__BB0_21:
	add.s64 	%rd128, %rd31, 4;
	setp.gt.s64 	%p34, %rd128, -1;
	setp.lt.s64 	%p35, %rd128, %rd85;
	and.pred  	%p36, %p34, %p35;
	and.pred  	%p37, %p1, %p36;
	not.pred 	%p38, %p37;
	@%p38 bra 	$L__BB0_23;
	ld.global.u64 	%rd129, [%rd181];
	ld.shared.u64 	%rd130, [%r43];
	mad.lo.s64 	%rd185, %rd130, %rd129, %rd185;
$L__BB0_23:
	add.s64 	%rd131, %rd31, 5;
	setp.gt.s64 	%p39, %rd131, -1;
	setp.lt.s64 	%p40, %rd131, %rd85;
	and.pred  	%p41, %p39, %p40;
	and.pred  	%p42, %p1, %p41;
	not.pred 	%p43, %p42;
	@%p43 bra 	$L__BB0_25;
	ld.global.u64 	%rd132, [%rd181+8];
	ld.shared.u64 	%rd133, [%r43+8];
	mad.lo.s64 	%rd185, %rd133, %rd132, %rd185;
$L__BB0_25:
	add.s64 	%rd134, %rd31, 6;
	setp.gt.s64 	%p44, %rd134, -1;
	setp.lt.s64 	%p45, %rd134, %rd85;
	and.pred  	%p46, %p44, %p45;
	and.pred  	%p47, %p1, %p46;
	not.pred 	%p48, %p47;
	@%p48 bra 	$L__BB0_27;
	ld.global.u64 	%rd135, [%rd181+16];
	ld.shared.u64 	%rd136, [%r43+16];
	mad.lo.s64 	%rd185, %rd136, %rd135, %rd185;
$L__BB0_27:
	add.s64 	%rd137, %rd31, 7;
	setp.gt.s64 	%p49, %rd137, -1;
	setp.lt.s64 	%p50, %rd137, %rd85;
	and.pred  	%p51, %p49, %p50;
	and.pred  	%p52, %p1, %p51;
	not.pred 	%p53, %p52;
	@%p53 bra 	$L__BB0_29;
	ld.global.u64 	%rd138, [%rd181+24];
	ld.shared.u64 	%rd139, [%r43+24];
	mad.lo.s64 	%rd185, %rd139, %rd138, %rd185;
$L__BB0_29:
	add.s64 	%rd194, %rd194, 8;
	add.s64 	%rd182, %rd182, -8;
	add.s32 	%r43, %r43, 64;
	add.s64 	%rd181, %rd181, 64;
	setp.ne.s64 	%p54, %rd182, 0;
	@%p54 bra 	$L__BB0_13;
$L__BB0_30:
	setp.eq.s64 	%p55, %rd19, 0;
	@%p55 bra 	$L__BB0_51;
	add.s64 	%rd141, %rd19, -1;
	setp.lt.u64 	%p56, %rd141, 3;
	@%p56 bra 	$L__BB0_41;
	add.s64 	%rd54, %rd194, %rd178;
	setp.gt.s64 	%p57, %rd54, -1;
	setp.lt.s64 	%p58, %rd54, %rd85;
	and.pred  	%p59, %p57, %p58;
	and.pred  	%p61, %p1, %p59;
	add.s64 	%rd142, %rd54, %rd22;
	shl.b64 	%rd143, %rd142, 3;
	add.s64 	%rd55, %rd2, %rd143;
	cvt.u32.u64 	%r27, %rd194;
	cvt.u32.u64 	%r28, %rd24;
	add.s32 	%r29, %r28, %r27;
	shl.b32 	%r30, %r29, 3;
	add.s32 	%r5, %r41, %r30;
	not.pred 	%p62, %p61;
	@%p62 bra 	$L__BB0_34;
	ld.global.u64 	%rd144, [%rd55];
	ld.shared.u64 	%rd145, [%r5];
	mad.lo.s64 	%rd185, %rd145, %rd144, %rd185;
$L__BB0_34:
	add.s64 	%rd146, %rd54, 1;
	setp.gt.s64 	%p63, %rd146, -1;
	setp.lt.s64 	%p64, %rd146, %rd85;
	and.pred  	%p65, %p63, %p64;
	and.pred  	%p66, %p1, %p65;
	not.pred 	%p67, %p66;
	@%p67 bra 	$L__BB0_36;
	ld.global.u64 	%rd147, [%rd55+8];
	ld.shared.u64 	%rd148, [%r5+8];
	mad.lo.s64 	%rd185, %rd148, %rd147, %rd185;
$L__BB0_36:
	add.s64 	%rd149, %rd54, 2;
	setp.gt.s64 	%p68, %rd149, -1;
	setp.lt.s64 	%p69, %rd149, %rd85;
	and.pred  	%p70, %p68, %p69;
	and.pred  	%p71, %p1, %p70;
	not.pred 	%p72, %p71;
	@%p72 bra 	$L__BB0_38;
	ld.global.u64 	%rd150, [%rd55+16];
	ld.shared.u64 	%rd151, [%r5+16];
	mad.lo.s64 	%rd185, %rd151, %rd150, %rd185;
$L__BB0_38:
	add.s64 	%rd152, %rd54, 3;
	setp.gt.s64 	%p73, %rd152, -1;
	setp.lt.s64 	%p74, %rd152, %rd85;
	and.pred  	%p75, %p73, %p74;
	and.pred  	%p76, %p1, %p75;
	not.pred 	%p77, %p76;
	@%p77 bra 	$L__BB0_40;
	ld.global.u64 	%rd153, [%rd55+24];
	ld.shared.u64 	%rd154, [%r5+24];
	mad.lo.s64 	%rd185, %rd154, %rd153, %rd185;
$L__BB0_40:
	add.s64 	%rd194, %rd194, 4;
$L__BB0_41:
	add.s64 	%rd157, %rd18, 1;
	and.b64  	%rd156, %rd157, 3;
	setp.eq.s64 	%p78, %rd156, 0;
	@%p78 bra 	$L__BB0_51;
	setp.eq.s64 	%p79, %rd156, 1;
	@%p79 bra 	$L__BB0_48;
	add.s64 	%rd68, %rd194, %rd178;
	setp.gt.s64 	%p80, %rd68, -1;
	setp.lt.s64 	%p81, %rd68, %rd85;
	and.pred  	%p82, %p80, %p81;
	and.pred  	%p84, %p1, %p82;
	add.s64 	%rd158, %rd68, %rd22;
	shl.b64 	%rd159, %rd158, 3;
	add.s64 	%rd69, %rd2, %rd159;
	cvt.u32.u64 	%r32, %rd194;
	cvt.u32.u64 	%r33, %rd24;
	add.s32 	%r34, %r33, %r32;
	shl.b32 	%r35, %r34, 3;
	add.s32 	%r6, %r41, %r35;
	not.pred 	%p85, %p84;
	@%p85 bra 	$L__BB0_45;
	ld.global.u64 	%rd160, [%rd69];
	ld.shared.u64 	%rd161, [%r6];
	mad.lo.s64 	%rd185, %rd161, %rd160, %rd185;
$L__BB0_45:
	add.s64 	%rd162, %rd68, 1;
	setp.gt.s64 	%p86, %rd162, -1;
	setp.lt.s64 	%p87, %rd162, %rd85;
	and.pred  	%p88, %p86, %p87;
	and.pred  	%p89, %p1, %p88;
	not.pred 	%p90, %p89;
	@%p90 bra 	$L__BB0_47;
	ld.global.u64 	%rd163, [%rd69+8];
	ld.shared.u64 	%rd164, [%r6+8];
	mad.lo.s64 	%rd185, %rd164, %rd163, %rd185;
$L__BB0_47:
	add.s64 	%rd194, %rd194, 2;
$L__BB0_48:
	and.b64  	%rd165, %rd18, 1;
	setp.eq.b64 	%p91, %rd165, 1;
	@%p91 bra 	$L__BB0_51;
	add.s64 	%rd78, %rd194, %rd178;
	setp.gt.s64 	%p92, %rd78, -1;
	setp.lt.s64 	%p93, %rd78, %rd85;
	and.pred  	%p94, %p92, %p93;
	and.pred  	%p96, %p1, %p94;
	not.pred 	%p97, %p96;
	@%p97 bra 	$L__BB0_51;
	add.s64 	%rd166, %rd78, %rd22;
	shl.b64 	%rd167, %rd166, 3;
	add.s64 	%rd168, %rd2, %rd167;
	ld.global.u64 	%rd169, [%rd168];
	cvt.u32.u64 	%r37, %rd194;
	cvt.u32.u64 	%r38, %rd24;
	add.s32 	%r39, %r38, %r37;
	shl.b32 	%r40, %r39, 3;
	add.s32 	%r42, %r41, %r40;
	ld.shared.u64 	%rd170, [%r42];
	mad.lo.s64 	%rd185, %rd170, %rd169, %rd185;
$L__BB0_51:
	add.s64 	%rd179, %rd20, 1;
	setp.ne.s64 	%p98, %rd20, %rd17;
	@%p98 bra 	$L__BB0_11;
$L__BB0_52:
	cvta.to.global.u64 	%rd171, %rd83;
	mad.lo.s64 	%rd172, %rd177, %rd85, %rd178;
	shl.b64 	%rd173, %rd172, 3;
	add.s64 	%rd174, %rd171, %rd173;
	st.global.u64 	[%rd174], %rd185;
	ret;

}


// ===== COMPILED SASS (sm_100) =====

	.target	sm_100

	.elftype	@"ET_EXEC"


//--------------------- .note.nv.tkinfo           --------------------------
	.section	.note.nv.tkinfo,"",@"SHT_NOTE"
	.sectionflags	@"SHF_NOTE_NV_TKINFO"
	.tkinfo
        /*0018*/ 	.word	0x00000002
        /*0030*/ 	.string	""
        /*0030*/ 	.string	"ptxas"
        /*0030*/ 	.string	"Cuda compilation tools, release 13.0, V13.0.88"
        /*0030*/ 	.string	"Build cuda_13.0.r13.0/compiler.36424714_0"
        /*0030*/ 	.string	"-arch sm_100 -m 64 "



//--------------------- .note.nv.cuinfo           --------------------------
	.section	.note.nv.cuinfo,"",@"SHT_NOTE"
	.sectionflags	@"SHF_NOTE_NV_CUINFO"
        /*0018*/ 	.short	0x0002
        /*001a*/ 	.short	0x0064
        /*001c*/ 	.short	0x0082
	.zero		2


//--------------------- .nv.info                  --------------------------
	.section	.nv.info,"",@"SHT_CUDA_INFO"
	.align	4


	//----- nvinfo : EIATTR_REGCOUNT
	.align		4
        /*0000*/ 	.byte	0x04, 0x2f
        /*0002*/ 	.short	(.L_1 - .L_0)
	.align		4
.L_0:
        /*0004*/ 	.word	index@(_Z17convolutionKernelPlS_S_lll)
        /*0008*/ 	.word	0x00000022


	//----- nvinfo : EIATTR_FRAME_SIZE
	.align		4
.L_1:
        /*000c*/ 	.byte	0x04, 0x11
        /*000e*/ 	.short	(.L_3 - .L_2)
	.align		4
.L_2:
        /*0010*/ 	.word	index@($__internal_0_$__cuda_sm20_div_s64)
        /*0014*/ 	.word	0x00000000


	//----- nvinfo : EIATTR_FRAME_SIZE
	.align		4
.L_3:
        /*0018*/ 	.byte	0x04, 0x11
        /*001a*/ 	.short	(.L_5 - .L_4)
	.align		4
.L_4:
        /*001c*/ 	.word	index@(_Z17convolutionKernelPlS_S_lll)
        /*0020*/ 	.word	0x00000000


	//----- nvinfo : EIATTR_MIN_STACK_SIZE
	.align		4
.L_5:
        /*0024*/ 	.byte	0x04, 0x12
        /*0026*/ 	.short	(.L_7 - .L_6)
	.align		4
.L_6:
        /*0028*/ 	.word	index@(_Z17convolutionKernelPlS_S_lll)
        /*002c*/ 	.word	0x00000000
.L_7:


//--------------------- .nv.compat                --------------------------
	.section	.nv.compat,"",@"SHT_CUDA_COMPAT_INFO"
	.align	4
        /*0000*/ 	.byte	0x02, 0x09, 0x00, 0x00, 0x02, 0x02, 0x01, 0x00, 0x02, 0x05, 0x05, 0x00, 0x03, 0x07, 0x01, 0x01
        /*0010*/ 	.byte	0x02, 0x03, 0x00, 0x00, 0x02, 0x06, 0x01, 0x00, 0x04, 0x0b, 0x08, 0x00, 0x09, 0x00, 0x00, 0x00
        /*0020*/ 	.byte	0x00, 0x00, 0x00, 0x00


//--------------------- .nv.info._Z17convolutionKernelPlS_S_lll --------------------------
	.section	.nv.info._Z17convolutionKernelPlS_S_lll,"",@"SHT_CUDA_INFO"
	.sectionflags	@""
	.align	4


	//----- nvinfo : EIATTR_CUDA_API_VERSION
	.align		4
        /*0000*/ 	.byte	0x04, 0x37
        /*0002*/ 	.short	(.L_9 - .L_8)
.L_8:
        /*0004*/ 	.word	0x00000082


	//----- nvinfo : EIATTR_KPARAM_INFO
	.align		4
.L_9:
        /*0008*/ 	.byte	0x04, 0x17
        /*000a*/ 	.short	(.L_11 - .L_10)
.L_10:
        /*000c*/ 	.word	0x00000000
        /*0010*/ 	.short	0x0005
        /*0012*/ 	.short	0x0028
        /*0014*/ 	.byte	0x00, 0xf0, 0x21, 0x00


	//----- nvinfo : EIATTR_KPARAM_INFO
	.align		4
.L_11:
        /*0018*/ 	.byte	0x04, 0x17
        /*001a*/ 	.short	(.L_13 - .L_12)
.L_12:
        /*001c*/ 	.word	0x00000000
        /*0020*/ 	.short	0x0004
        /*0022*/ 	.short	0x0020
        /*0024*/ 	.byte	0x00, 0xf0, 0x21, 0x00


	//----- nvinfo : EIATTR_KPARAM_INFO
	.align		4
.L_13:
        /*0028*/ 	.byte	0x04, 0x17
        /*002a*/ 	.short	(.L_15 - .L_14)
.L_14:
        /*002c*/ 	.word	0x00000000
        /*0030*/ 	.short	0x0003
        /*0032*/ 	.short	0x0018
        /*0034*/ 	.byte	0x00, 0xf0, 0x21, 0x00


	//----- nvinfo : EIATTR_KPARAM_INFO
	.align		4
.L_15:
        /*0038*/ 	.byte	0x04, 0x17
        /*003a*/ 	.short	(.L_17 - .L_16)
.L_16:
        /*003c*/ 	.word	0x00000000
        /*0040*/ 	.short	0x0002
        /*0042*/ 	.short	0x0010
        /*0044*/ 	.byte	0x00, 0xf5, 0x21, 0x00


	//----- nvinfo : EIATTR_KPARAM_INFO
	.align		4
.L_17:
        /*0048*/ 	.byte	0x04, 0x17
        /*004a*/ 	.short	(.L_19 - .L_18)
.L_18:
        /*004c*/ 	.word	0x00000000
        /*0050*/ 	.short	0x0001
        /*0052*/ 	.short	0x0008
        /*0054*/ 	.byte	0x00, 0xf5, 0x21, 0x00


	//----- nvinfo : EIATTR_KPARAM_INFO
	.align		4
.L_19:
        /*0058*/ 	.byte	0x04, 0x17
        /*005a*/ 	.short	(.L_21 - .L_20)
.L_20:
        /*005c*/ 	.word	0x00000000
        /*0060*/ 	.short	0x0000
        /*0062*/ 	.short	0x0000
        /*0064*/ 	.byte	0x00, 0xf5, 0x21, 0x00


	//----- nvinfo : EIATTR_SPARSE_MMA_MASK
	.align		4
.L_21:
        /*0068*/ 	.byte	0x03, 0x50
        /*006a*/ 	.short	0x0000


	//----- nvinfo : EIATTR_MAXREG_COUNT
	.align		4
        /*006c*/ 	.byte	0x03, 0x1b
        /*006e*/ 	.short	0x00ff


	//----- nvinfo : EIATTR_NUM_BARRIERS
	.align		4
        /*0070*/ 	.byte	0x02, 0x4c
        /*0072*/ 	.byte	0x01
	.zero		1


	//----- nvinfo : EIATTR_MERCURY_ISA_VERSION
	.align		4
        /*0074*/ 	.byte	0x03, 0x5f
        /*0076*/ 	.short	0x0101


	//----- nvinfo : EIATTR_VRC_CTA_INIT_COUNT
	.align		4
        /*0078*/ 	.byte	0x02, 0x4a
	.zero		1
	.zero		1


	//----- nvinfo : EIATTR_EXIT_INSTR_OFFSETS
	.align		4
        /*007c*/ 	.byte	0x04, 0x1c
        /*007e*/ 	.short	(.L_23 - .L_22)


	//   ....[0]....
.L_22:
        /*0080*/ 	.word	0x00002410


	//----- nvinfo : EIATTR_CRS_STACK_SIZE
	.align		4
.L_23:
        /*0084*/ 	.byte	0x04, 0x1e
        /*0086*/ 	.short	(.L_25 - .L_24)
.L_24:
        /*0088*/ 	.word	0x00000000


	//----- nvinfo : EIATTR_CBANK_PARAM_SIZE
	.align		4
.L_25:
        /*008c*/ 	.byte	0x03, 0x19
        /*008e*/ 	.short	0x0030


	//----- nvinfo : EIATTR_PARAM_CBANK
	.align		4
        /*0090*/ 	.byte	0x04, 0x0a
        /*0092*/ 	.short	(.L_27 - .L_26)
	.align		4
.L_26:
        /*0094*/ 	.word	index@(.nv.constant0._Z17convolutionKernelPlS_S_lll)
        /*0098*/ 	.short	0x0380
        /*009a*/ 	.short	0x0030


	//----- nvinfo : EIATTR_SW_WAR
	.align		4
.L_27:
        /*009c*/ 	.byte	0x04, 0x36
        /*009e*/ 	.short	(.L_29 - .L_28)
.L_28:
        /*00a0*/ 	.word	0x00000008
.L_29:


//--------------------- .nv.callgraph             --------------------------
	.section	.nv.callgraph,"",@"SHT_CUDA_CALLGRAPH"
	.align	4
	.sectionentsize	8
	.align		4
        /*0000*/ 	.word	0x00000000
	.align		4
        /*0004*/ 	.word	0xffffffff
	.align		4
        /*0008*/ 	.word	0x00000000
	.align		4
        /*000c*/ 	.word	0xfffffffe
	.align		4
        /*0010*/ 	.word	0x00000000
	.align		4
        /*0014*/ 	.word	0xfffffffd
	.align		4
        /*0018*/ 	.word	0x00000000
	.align		4
        /*001c*/ 	.word	0xfffffffc


//--------------------- .text._Z17convolutionKernelPlS_S_lll --------------------------
	.section	.text._Z17convolutionKernelPlS_S_lll,"ax",@progbits
	.align	128
        .global         _Z17convolutionKernelPlS_S_lll
        .type           _Z17convolutionKernelPlS_S_lll,@function
        .size           _Z17convolutionKernelPlS_S_lll,(.L_x_18 - _Z17convolutionKernelPlS_S_lll)
        .other          _Z17convolutionKernelPlS_S_lll,@"STO_CUDA_ENTRY STV_DEFAULT"
_Z17convolutionKernelPlS_S_lll:
.text._Z17convolutionKernelPlS_S_lll:
[----:B------:R-:W-:Y:S01]  /*0000*/  LDC R1, c[0x0][0x37c] ;  /* 0x0000df00ff017b82 */ /* 0x000fe20000000800 */
[----:B------:R-:W0:Y:S01]  /*0010*/  S2R R0, SR_TID.X ;  /* 0x0000000000007919 */ /* 0x000e220000002100 */
[----:B------:R-:W1:Y:S01]  /*0020*/  LDCU.64 UR14, c[0x0][0x3a8] ;  /* 0x00007500ff0e77ac */ /* 0x000e620008000a00 */
[----:B------:R-:W-:Y:S01]  /*0030*/  BSSY.RECONVERGENT B0, `(.L_x_0) ;  /* 0x000008e000007945 */ /* 0x000fe20003800200 */
[----:B------:R-:W2:Y:S01]  /*0040*/  LDCU.64 UR16, c[0x0][0x358] ;  /* 0x00006b00ff1077ac */ /* 0x000ea20008000a00 */
[----:B-1----:R-:W-:-:S04]  /*0050*/  ISETP.NE.U32.AND P0, PT, RZ, UR14, PT ;  /* 0x0000000eff007c0c */ /* 0x002fc8000bf05070 */
[----:B------:R-:W-:-:S04]  /*0060*/  ISETP.NE.AND.EX P0, PT, RZ, UR15, PT, P0 ;  /* 0x0000000fff007c0c */ /* 0x000fc8000bf05300 */
[----:B0-----:R-:W-:-:S13]  /*0070*/  ISETP.NE.OR P0, PT, R0, RZ, !P0 ;  /* 0x000000ff0000720c */ /* 0x001fda0004705670 */
[----:B--2---:R-:W-:Y:S05]  /*0080*/  @P0 BRA `(.L_x_1) ;  /* 0x0000000800200947 */ /* 0x004fea0003800000 */
[----:B------:R-:W-:Y:S02]  /*0090*/  UIMAD UR6, UR15, UR14, URZ ;  /* 0x0000000e0f0672a4 */ /* 0x000fe4000f8e02ff */
[----:B------:R-:W-:Y:S02]  /*00a0*/  UIMAD.WIDE.U32 UR4, UR14, UR14, URZ ;  /* 0x0000000e0e0472a5 */ /* 0x000fe4000f8e00ff */
[----:B------:R-:W-:Y:S02]  /*00b0*/  UIMAD UR6, UR14, UR15, UR6 ;  /* 0x0000000f0e0672a4 */ /* 0x000fe4000f8e0206 */
[----:B------:R-:W-:Y:S02]  /*00c0*/  UISETP.GT.U32.AND UP0, UPT, UR4, 0x1, UPT ;  /* 0x000000010400788c */ /* 0x000fe4000bf04070 */
[----:B------:R-:W-:Y:S02]  /*00d0*/  UIADD3 UR6, UPT, UPT, UR5, UR6, URZ ;  /* 0x0000000605067290 */ /* 0x000fe4000fffe0ff */
[----:B------:R-:W-:-:S02]  /*00e0*/  UISETP.GE.U32.AND UP1, UPT, UR4, 0x4, UPT ;  /* 0x000000040400788c */ /* 0x000fc4000bf26070 */
[----:B------:R-:W-:Y:S01]  /*00f0*/  UISETP.GT.U32.AND.EX UP0, UPT, UR6, URZ, UPT, UP0 ;  /* 0x000000ff0600728c */ /* 0x000fe2000bf04100 */
[----:B------:R-:W-:-:S03]  /*0100*/  UMOV UR7, URZ ;  /* 0x000000ff00077c82 */ /* 0x000fc60008000000 */
[----:B------:R-:W-:Y:S02]  /*0110*/  USEL UR12, UR4, 0x1, UP0 ;  /* 0x00000001040c7887 */ /* 0x000fe40008000000 */
[----:B------:R-:W-:Y:S02]  /*0120*/  USEL UR5, UR6, URZ, UP0 ;  /* 0x000000ff06057287 */ /* 0x000fe40008000000 */
[----:B------:R-:W-:-:S03]  /*0130*/  UISETP.GE.U32.AND.EX UP0, UPT, UR6, URZ, UPT, UP1 ;  /* 0x000000ff0600728c */ /* 0x000fc6000bf06110 */
[----:B------:R-:W-:-:S06]  /*0140*/  UMOV UR6, URZ ;  /* 0x000000ff00067c82 */ /* 0x000fcc0008000000 */
[----:B------:R-:W-:Y:S05]  /*0150*/  BRA.U !UP0, `(.L_x_2) ;  /* 0x0000000508b07547 */ /* 0x000fea000b800000 */
[----:B------:R-:W0:Y:S01]  /*0160*/  S2UR UR8, SR_CgaCtaId ;  /* 0x00000000000879c3 */ /* 0x000e220000008800 */
[----:B------:R-:W-:Y:S01]  /*0170*/  ULOP3.LUT UR6, UR12, 0xfffffffc, URZ, 0xc0, !UPT ;  /* 0xfffffffc0c067892 */ /* 0x000fe2000f8ec0ff */
[----:B------:R-:W-:Y:S01]  /*0180*/  UMOV UR4, 0x400 ;  /* 0x0000040000047882 */ /* 0x000fe20000000000 */
[----:B------:R-:W-:Y:S02]  /*0190*/  UMOV UR7, UR5 ;  /* 0x0000000500077c82 */ /* 0x000fe40008000000 */
[----:B------:R-:W-:Y:S01]  /*01a0*/  UISETP.GT.U32.AND UP0, UPT, UR6, URZ, UPT ;  /* 0x000000ff0600728c */ /* 0x000fe2000bf04070 */
[----:B------:R-:W1:Y:S03]  /*01b0*/  LDCU.64 UR22, c[0x0][0x388] ;  /* 0x00007100ff1677ac */ /* 0x000e660008000a00 */
[----:B------:R-:W-:-:S03]  /*01c0*/  UISETP.GT.AND.EX UP0, UPT, UR5, URZ, UPT, UP0 ;  /* 0x000000ff0500728c */ /* 0x000fc6000bf04300 */
[----:B------:R-:W-:Y:S01]  /*01d0*/  UMOV UR5, URZ ;  /* 0x000000ff00057c82 */ /* 0x000fe20008000000 */
[----:B0-----:R-:W-:-:S03]  /*01e0*/  ULEA UR8, UR8, UR4, 0x18 ;  /* 0x0000000408087291 */ /* 0x001fc6000f8ec0ff */
[----:B------:R-:W-:Y:S02]  /*01f0*/  UMOV UR4, URZ ;  /* 0x000000ff00047c82 */ /* 0x000fe40008000000 */
[----:B-1----:R-:W-:Y:S07]  /*0200*/  BRA.U !UP0, `(.L_x_3) ;  /* 0x0000000508447547 */ /* 0x002fee000b800000 */
[----:B------:R-:W-:-:S04]  /*0210*/  UIADD3 UR9, UP0, UPT, -UR4, UR6, URZ ;  /* 0x0000000604097290 */ /* 0x000fc8000ff1e1ff */
[----:B------:R-:W-:Y:S02]  /*0220*/  UIADD3.X UR10, UPT, UPT, ~UR5, UR7, URZ, UP0, !UPT ;  /* 0x00000007050a7290 */ /* 0x000fe400087fe5ff */
[----:B------:R-:W-:Y:S02]  /*0230*/  UISETP.GT.U32.AND UP1, UPT, UR9, 0xc, UPT ;  /* 0x0000000c0900788c */ /* 0x000fe4000bf24070 */
[----:B------:R-:W-:Y:S02]  /*0240*/  UPLOP3.LUT UP0, UPT, UPT, UPT, UPT, 0x80, 0x8 ;  /* 0x000000000008789c */ /* 0x000fe40003f0f070 */
[----:B------:R-:W-:-:S09]  /*0250*/  UISETP.GT.AND.EX UP1, UPT, UR10, URZ, UPT, UP1 ;  /* 0x000000ff0a00728c */ /* 0x000fd2000bf24310 */
[----:B------:R-:W-:Y:S05]  /*0260*/  BRA.U !UP1, `(.L_x_4) ;  /* 0x0000000109b07547 */ /* 0x000fea000b800000 */
[----:B------:R-:W-:Y:S01]  /*0270*/  UIADD3 UR13, UP0, UPT, UR6, -0xc, URZ ;  /* 0xfffffff4060d7890 */ /* 0x000fe2000ff1e0ff */
[----:B------:R-:W0:Y:S03]  /*0280*/  LDCU.64 UR18, c[0x0][0x388] ;  /* 0x00007100ff1277ac */ /* 0x000e260008000a00 */
[----:B------:R-:W-:Y:S02]  /*0290*/  UIADD3.X UR20, UPT, UPT, UR7, -0x1, URZ, UP0, !UPT ;  /* 0xffffffff07147890 */ /* 0x000fe400087fe4ff */
[----:B------:R-:W-:-:S11]  /*02a0*/  UPLOP3.LUT UP0, UPT, UPT, UPT, UPT, 0x40, 0x4 ;  /* 0x000000000004789c */ /* 0x000fd60003f0e870 */
.L_x_5:
[----:B0-----:R-:W-:-:S04]  /*02b0*/  ULEA UR9, UP1, UR4, UR18, 0x3 ;  /* 0x0000001204097291 */ /* 0x001fc8000f8218ff */
[----:B------:R-:W-:Y:S02]  /*02c0*/  ULEA.HI.X UR10, UR4, UR19, UR5, 0x3, UP1 ;  /* 0x00000013040a7291 */ /* 0x000fe400088f1c05 */
[----:B------:R-:W-:-:S04]  /*02d0*/  IMAD.U32 R2, RZ, RZ, UR9 ;  /* 0x00000009ff027e24 */ /* 0x000fc8000f8e00ff */
[----:B------:R-:W-:-:S05]  /*02e0*/  IMAD.U32 R3, RZ, RZ, UR10 ;  /* 0x0000000aff037e24 */ /* 0x000fca000f8e00ff */
[----:B-1----:R-:W2:Y:S04]  /*02f0*/  LDG.E.64 R24, desc[UR16][R2.64] ;  /* 0x0000001002187981 */ /* 0x002ea8000c1e1b00 */
[----:B------:R-:W2:Y:S04]  /*0300*/  LDG.E.64 R26, desc[UR16][R2.64+0x8] ;  /* 0x00000810021a7981 */ /* 0x000ea8000c1e1b00 */
[----:B------:R-:W3:Y:S04]  /*0310*/  LDG.E.64 R28, desc[UR16][R2.64+0x10] ;  /* 0x00001010021c7981 */ /* 0x000ee8000c1e1b00 */
[----:B------:R-:W3:Y:S01]  /*0320*/  LDG.E.64 R30, desc[UR16][R2.64+0x18] ;  /* 0x00001810021e7981 */ /* 0x000ee2000c1e1b00 */
[----:B------:R-:W-:-:S03]  /*0330*/  ULEA UR9, UR4, UR8, 0x3 ;  /* 0x0000000804097291 */ /* 0x000fc6000f8e18ff */
[----:B------:R-:W4:Y:S04]  /*0340*/  LDG.E.64 R4, desc[UR16][R2.64+0x20] ;  /* 0x0000201002047981 */ /* 0x000f28000c1e1b00 */
[----:B------:R-:W4:Y:S04]  /*0350*/  LDG.E.64 R6, desc[UR16][R2.64+0x28] ;  /* 0x0000281002067981 */ /* 0x000f28000c1e1b00 */
[----:B------:R-:W5:Y:S04]  /*0360*/  LDG.E.64 R8, desc[UR16][R2.64+0x30] ;  /* 0x0000301002087981 */ /* 0x000f68000c1e1b00 */
[----:B------:R-:W5:Y:S04]  /*0370*/  LDG.E.64 R10, desc[UR16][R2.64+0x38] ;  /* 0x00003810020a7981 */ /* 0x000f68000c1e1b00 */
[----:B------:R-:W5:Y:S04]  /*0380*/  LDG.E.64 R12, desc[UR16][R2.64+0x40] ;  /* 0x00004010020c7981 */ /* 0x000f68000c1e1b00 */
[----:B------:R-:W5:Y:S04]  /*0390*/  LDG.E.64 R14, desc[UR16][R2.64+0x48] ;  /* 0x00004810020e7981 */ /* 0x000f68000c1e1b00 */
[----:B------:R-:W5:Y:S04]  /*03a0*/  LDG.E.64 R16, desc[UR16][R2.64+0x50] ;  /* 0x0000501002107981 */ /* 0x000f68000c1e1b00 */
[----:B------:R-:W5:Y:S04]  /*03b0*/  LDG.E.64 R18, desc[UR16][R2.64+0x58] ;  /* 0x0000581002127981 */ /* 0x000f68000c1e1b00 */
[----:B------:R-:W5:Y:S04]  /*03c0*/  LDG.E.64 R20, desc[UR16][R2.64+0x60] ;  /* 0x0000601002147981 */ /* 0x000f68000c1e1b00 */
[----:B------:R-:W5:Y:S04]  /*03d0*/  LDG.E.64 R22, desc[UR16][R2.64+0x68] ;  /* 0x0000681002167981 */ /* 0x000f68000c1e1b00 */
[----:B--2---:R0:W-:Y:S04]  /*03e0*/  STS.128 [UR9], R24 ;  /* 0x00000018ff007988 */ /* 0x0041e80008000c09 */
[----:B0-----:R-:W2:Y:S04]  /*03f0*/  LDG.E.64 R24, desc[UR16][R2.64+0x70] ;  /* 0x0000701002187981 */ /* 0x001ea8000c1e1b00 */
[----:B------:R-:W2:Y:S01]  /*0400*/  LDG.E.64 R26, desc[UR16][R2.64+0x78] ;  /* 0x00007810021a7981 */ /* 0x000ea2000c1e1b00 */
[----:B------:R-:W-:-:S03]  /*0410*/  UIADD3 UR10, UPT, UPT, UR4, 0x8, URZ ;  /* 0x00000008040a7890 */ /* 0x000fc6000fffe0ff */
[----:B---3--:R1:W-:Y:S01]  /*0420*/  STS.128 [UR9+0x10], R28 ;  /* 0x0000101cff007988 */ /* 0x0083e20008000c09 */
[----:B------:R-:W-:Y:S02]  /*0430*/  UIADD3 UR9, UPT, UPT, UR4, 0x4, URZ ;  /* 0x0000000404097890 */ /* 0x000fe4000fffe0ff */
[----:B------:R-:W-:Y:S02]  /*0440*/  UIADD3 UR11, UPT, UPT, UR4, 0xc, URZ ;  /* 0x0000000c040b7890 */ /* 0x000fe4000fffe0ff */
[----:B------:R-:W-:Y:S02]  /*0450*/  ULEA UR9, UR9, UR8, 0x3 ;  /* 0x0000000809097291 */ /* 0x000fe4000f8e18ff */
[----:B------:R-:W-:Y:S02]  /*0460*/  ULEA UR10, UR10, UR8, 0x3 ;  /* 0x000000080a0a7291 */ /* 0x000fe4000f8e18ff */
[----:B------:R-:W-:Y:S02]  /*0470*/  ULEA UR11, UR11, UR8, 0x3 ;  /* 0x000000080b0b7291 */ /* 0x000fe4000f8e18ff */
[----:B------:R-:W-:-:S03]  /*0480*/  UIADD3 UR4, UP1, UPT, UR4, 0x10, URZ ;  /* 0x0000001004047890 */ /* 0x000fc6000ff3e0ff */
[----:B----4-:R1:W-:Y:S04]  /*0490*/  STS.128 [UR9], R4 ;  /* 0x00000004ff007988 */ /* 0x0103e80008000c09 */
[----:B-----5:R1:W-:Y:S04]  /*04a0*/  STS.128 [UR9+0x10], R8 ;  /* 0x00001008ff007988 */ /* 0x0203e80008000c09 */
[----:B------:R1:W-:Y:S04]  /*04b0*/  STS.128 [UR10], R12 ;  /* 0x0000000cff007988 */ /* 0x0003e80008000c0a */
[----:B------:R1:W-:Y:S04]  /*04c0*/  STS.128 [UR10+0x10], R16 ;  /* 0x00001010ff007988 */ /* 0x0003e80008000c0a */
[----:B------:R1:W-:Y:S01]  /*04d0*/  STS.128 [UR11], R20 ;  /* 0x00000014ff007988 */ /* 0x0003e20008000c0b */
[----:B------:R-:W-:-:S02]  /*04e0*/  UIADD3.X UR5, UPT, UPT, URZ, UR5, URZ, UP1, !UPT ;  /* 0x00000005ff057290 */ /* 0x000fc40008ffe4ff */
[----:B------:R-:W-:-:S04]  /*04f0*/  UISETP.GE.U32.AND UP1, UPT, UR4, UR13, UPT ;  /* 0x0000000d0400728c */ /* 0x000fc8000bf26070 */
[----:B------:R-:W-:Y:S01]  /*0500*/  UISETP.GE.AND.EX UP1, UPT, UR5, UR20, UPT, UP1 ;  /* 0x000000140500728c */ /* 0x000fe2000bf26310 */
[----:B--2---:R1:W-:Y:S08]  /*0510*/  STS.128 [UR11+0x10], R24 ;  /* 0x00001018ff007988 */ /* 0x0043f00008000c0b */
[----:B------:R-:W-:Y:S05]  /*0520*/  BRA.U !UP1, `(.L_x_5) ;  /* 0xfffffffd09607547 */ /* 0x000fea000b83ffff */
.L_x_4:
[----:B------:R-:W-:-:S04]  /*0530*/  UIADD3 UR9, UP1, UPT, -UR4, UR6, URZ ;  /* 0x0000000604097290 */ /* 0x000fc8000ff3e1ff */
[----:B------:R-:W-:Y:S02]  /*0540*/  UIADD3.X UR10, UPT, UPT, ~UR5, UR7, URZ, UP1, !UPT ;  /* 0x00000007050a7290 */ /* 0x000fe40008ffe5ff */
[----:B------:R-:W-:-:S04]  /*0550*/  UISETP.GT.U32.AND UP1, UPT, UR9, 0x4, UPT ;  /* 0x000000040900788c */ /* 0x000fc8000bf24070 */
[----:B------:R-:W-:-:S09]  /*0560*/  UISETP.GT.AND.EX UP1, UPT, UR10, URZ, UPT, UP1 ;  /* 0x000000ff0a00728c */ /* 0x000fd2000bf24310 */
[----:B------:R-:W-:Y:S05]  /*0570*/  BRA.U !UP1, `(.L_x_6) ;  /* 0x00000001095c7547 */ /* 0x000fea000b800000 */
[----:B------:R-:W0:Y:S02]  /*0580*/  LDCU.64 UR10, c[0x0][0x388] ;  /* 0x00007100ff0a77ac */ /* 0x000e240008000a00 */
[----:B0-----:R-:W-:-:S04]  /*0590*/  ULEA UR9, UP0, UR4, UR10, 0x3 ;  /* 0x0000000a04097291 */ /* 0x001fc8000f8018ff */
[----:B------:R-:W-:Y:S02]  /*05a0*/  ULEA.HI.X UR10, UR4, UR11, UR5, 0x3, UP0 ;  /* 0x0000000b040a7291 */ /* 0x000fe400080f1c05 */
[----:B------:R-:W-:-:S04]  /*05b0*/  IMAD.U32 R2, RZ, RZ, UR9 ;  /* 0x00000009ff027e24 */ /* 0x000fc8000f8e00ff */
[----:B------:R-:W-:-:S05]  /*05c0*/  IMAD.U32 R3, RZ, RZ, UR10 ;  /* 0x0000000aff037e24 */ /* 0x000fca000f8e00ff */
[----:B-1----:R-:W2:Y:S04]  /*05d0*/  LDG.E.64 R4, desc[UR16][R2.64] ;  /* 0x0000001002047981 */ /* 0x002ea8000c1e1b00 */
[----:B------:R-:W2:Y:S04]  /*05e0*/  LDG.E.64 R6, desc[UR16][R2.64+0x8] ;  /* 0x0000081002067981 */ /* 0x000ea8000c1e1b00 */
[----:B------:R-:W3:Y:S04]  /*05f0*/  LDG.E.64 R8, desc[UR16][R2.64+0x10] ;  /* 0x0000101002087981 */ /* 0x000ee8000c1e1b00 */
[----:B------:R-:W3:Y:S04]  /*0600*/  LDG.E.64 R10, desc[UR16][R2.64+0x18] ;  /* 0x00001810020a7981 */ /* 0x000ee8000c1e1b00 */
[----:B------:R-:W4:Y:S04]  /*0610*/  LDG.E.64 R12, desc[UR16][R2.64+0x20] ;  /* 0x00002010020c7981 */ /* 0x000f28000c1e1b00 */
[----:B------:R-:W4:Y:S04]  /*0620*/  LDG.E.64 R14, desc[UR16][R2.64+0x28] ;  /* 0x00002810020e7981 */ /* 0x000f28000c1e1b00 */
[----:B------:R-:W5:Y:S04]  /*0630*/  LDG.E.64 R16, desc[UR16][R2.64+0x30] ;  /* 0x0000301002107981 */ /* 0x000f68000c1e1b00 */
[----:B------:R-:W5:Y:S01]  /*0640*/  LDG.E.64 R18, desc[UR16][R2.64+0x38] ;  /* 0x0000381002127981 */ /* 0x000f62000c1e1b00 */
[----:B------:R-:W-:-:S02]  /*0650*/  UIADD3 UR9, UPT, UPT, UR4, 0x4, URZ ;  /* 0x0000000404097890 */ /* 0x000fc4000fffe0ff */
[----:B------:R-:W-:Y:S02]  /*0660*/  ULEA UR10, UR4, UR8, 0x3 ;  /* 0x00000008040a7291 */ /* 0x000fe4000f8e18ff */
[----:B------:R-:W-:Y:S02]  /*0670*/  ULEA UR9, UR9, UR8, 0x3 ;  /* 0x0000000809097291 */ /* 0x000fe4000f8e18ff */
[----:B------:R-:W-:-:S04]  /*0680*/  UIADD3 UR4, UP0, UPT, UR4, 0x8, URZ ;  /* 0x0000000804047890 */ /* 0x000fc8000ff1e0ff */
[----:B------:R-:W-:Y:S02]  /*0690*/  UIADD3.X UR5, UPT, UPT, URZ, UR5, URZ, UP0, !UPT ;  /* 0x00000005ff057290 */ /* 0x000fe400087fe4ff */
[----:B------:R-:W-:Y:S01]  /*06a0*/  UPLOP3.LUT UP0, UPT, UPT, UPT, UPT, 0x40, 0x4 ;  /* 0x000000000004789c */ /* 0x000fe20003f0e870 */
[----:B--2---:R0:W-:Y:S04]  /*06b0*/  STS.128 [UR10], R4 ;  /* 0x00000004ff007988 */ /* 0x0041e80008000c0a */
[----:B---3--:R0:W-:Y:S04]  /*06c0*/  STS.128 [UR10+0x10], R8 ;  /* 0x00001008ff007988 */ /* 0x0081e80008000c0a */
[----:B----4-:R0:W-:Y:S04]  /*06d0*/  STS.128 [UR9], R12 ;  /* 0x0000000cff007988 */ /* 0x0101e80008000c09 */
[----:B-----5:R0:W-:Y:S02]  /*06e0*/  STS.128 [UR9+0x10], R16 ;  /* 0x00001010ff007988 */ /* 0x0201e40008000c09 */
.L_x_6:
[----:B------:R-:W-:-:S04]  /*06f0*/  UISETP.NE.U32.AND UP1, UPT, UR4, UR6, UPT ;  /* 0x000000060400728c */ /* 0x000fc8000bf25070 */
[----:B------:R-:W-:-:S09]  /*0700*/  UISETP.NE.OR.EX UP0, UPT, UR5, UR7, UP0, UP1 ;  /* 0x000000070500728c */ /* 0x000fd20008705710 */
[----:B------:R-:W-:Y:S05]  /*0710*/  BRA.U !UP0, `(.L_x_2) ;  /* 0x0000000108407547 */ /* 0x000fea000b800000 */
.L_x_3:
[----:B------:R-:W-:-:S04]  /*0720*/  ULEA UR9, UP0, UR4, UR22, 0x3 ;  /* 0x0000001604097291 */ /* 0x000fc8000f8018ff */
[----:B------:R-:W-:Y:S02]  /*0730*/  ULEA.HI.X UR10, UR4, UR23, UR5, 0x3, UP0 ;  /* 0x00000017040a7291 */ /* 0x000fe400080f1c05 */
[----:B------:R-:W-:-:S04]  /*0740*/  IMAD.U32 R2, RZ, RZ, UR9 ;  /* 0x00000009ff027e24 */ /* 0x000fc8000f8e00ff */
[----:B------:R-:W-:-:S05]  /*0750*/  IMAD.U32 R3, RZ, RZ, UR10 ;  /* 0x0000000aff037e24 */ /* 0x000fca000f8e00ff */
[----:B012---:R-:W2:Y:S04]  /*0760*/  LDG.E.64 R4, desc[UR16][R2.64] ;  /* 0x0000001002047981 */ /* 0x007ea8000c1e1b00 */
[----:B------:R-:W2:Y:S04]  /*0770*/  LDG.E.64 R6, desc[UR16][R2.64+0x8] ;  /* 0x0000081002067981 */ /* 0x000ea8000c1e1b00 */
[----:B------:R-:W3:Y:S04]  /*0780*/  LDG.E.64 R8, desc[UR16][R2.64+0x10] ;  /* 0x0000101002087981 */ /* 0x000ee8000c1e1b00 */
[----:B------:R-:W3:Y:S01]  /*0790*/  LDG.E.64 R10, desc[UR16][R2.64+0x18] ;  /* 0x00001810020a7981 */ /* 0x000ee2000c1e1b00 */
[----:B------:R-:W-:-:S02]  /*07a0*/  ULEA UR9, UR4, UR8, 0x3 ;  /* 0x0000000804097291 */ /* 0x000fc4000f8e18ff */
[----:B------:R-:W-:-:S04]  /*07b0*/  UIADD3 UR4, UP0, UPT, UR4, 0x4, URZ ;  /* 0x0000000404047890 */ /* 0x000fc8000ff1e0ff */
[----:B------:R-:W-:Y:S02]  /*07c0*/  UIADD3.X UR5, UPT, UPT, URZ, UR5, URZ, UP0, !UPT ;  /* 0x00000005ff057290 */ /* 0x000fe400087fe4ff */
[----:B------:R-:W-:-:S04]  /*07d0*/  UISETP.NE.U32.AND UP0, UPT, UR4, UR6, UPT ;  /* 0x000000060400728c */ /* 0x000fc8000bf05070 */
[----:B------:R-:W-:Y:S01]  /*07e0*/  UISETP.NE.AND.EX UP0, UPT, UR5, UR7, UPT, UP0 ;  /* 0x000000070500728c */ /* 0x000fe2000bf05300 */
[----:B--2---:R2:W-:Y:S04]  /*07f0*/  STS.128 [UR9], R4 ;  /* 0x00000004ff007988 */ /* 0x0045e80008000c09 */
[----:B---3--:R2:W-:Y:S04]  /*0800*/  STS.128 [UR9+0x10], R8 ;  /* 0x00001008ff007988 */ /* 0x0085e80008000c09 */
[----:B------:R-:W-:Y:S05]  /*0810*/  BRA.U UP0, `(.L_x_3) ;  /* 0xfffffffd00c07547 */ /* 0x000fea000b83ffff */
.L_x_2:
[----:B------:R-:W-:-:S04]  /*0820*/  ULOP3.LUT UR4, UR12, 0x1, URZ, 0xc0, !UPT ;  /* 0x000000010c047892 */ /* 0x000fc8000f8ec0ff */
[----:B------:R-:W-:-:S04]  /*0830*/  UISETP.NE.U32.AND UP0, UPT, UR4, 0x1, UPT ;  /* 0x000000010400788c */ /* 0x000fc8000bf05070 */
[----:B------:R-:W-:-:S09]  /*0840*/  UISETP.NE.U32.AND.EX UP0, UPT, URZ, URZ, UPT, UP0 ;  /* 0x000000ffff00728c */ /* 0x000fd2000bf05100 */
[----:B------:R-:W-:Y:S05]  /*0850*/  BRA.U UP0, `(.L_x_1) ;  /* 0x00000001002c7547 */ /* 0x000fea000b800000 */
[----:B------:R-:W3:Y:S02]  /*0860*/  LDCU.64 UR4, c[0x0][0x388] ;  /* 0x00007100ff0477ac */ /* 0x000ee40008000a00 */
[----:B---3--:R-:W-:-:S04]  /*0870*/  ULEA UR4, UP0, UR6, UR4, 0x3 ;  /* 0x0000000406047291 */ /* 0x008fc8000f8018ff */
[----:B------:R-:W-:Y:S02]  /*0880*/  ULEA.HI.X UR7, UR6, UR5, UR7, 0x3, UP0 ;  /* 0x0000000506077291 */ /* 0x000fe400080f1c07 */
[----:B------:R-:W-:-:S04]  /*0890*/  MOV R2, UR4 ;  /* 0x0000000400027c02 */ /* 0x000fc80008000f00 */
[----:B------:R-:W-:-:S06]  /*08a0*/  IMAD.U32 R3, RZ, RZ, UR7 ;  /* 0x00000007ff037e24 */ /* 0x000fcc000f8e00ff */
[----:B------:R-:W3:Y:S01]  /*08b0*/  LDG.E.64 R2, desc[UR16][R2.64] ;  /* 0x0000001002027981 */ /* 0x000ee2000c1e1b00 */
[----:B------:R-:W4:Y:S01]  /*08c0*/  S2UR UR5, SR_CgaCtaId ;  /* 0x00000000000579c3 */ /* 0x000f220000008800 */
[----:B------:R-:W-:Y:S02]  /*08d0*/  UMOV UR4, 0x400 ;  /* 0x0000040000047882 */ /* 0x000fe40000000000 */
[----:B----4-:R-:W-:-:S04]  /*08e0*/  ULEA UR4, UR5, UR4, 0x18 ;  /* 0x0000000405047291 */ /* 0x010fc8000f8ec0ff */
[----:B------:R-:W-:-:S09]  /*08f0*/  ULEA UR6, UR6, UR4, 0x3 ;  /* 0x0000000406067291 */ /* 0x000fd2000f8e18ff */
[----:B---3--:R3:W-:Y:S03]  /*0900*/  STS.64 [UR6], R2 ;  /* 0x00000002ff007988 */ /* 0x0087e60008000a06 */
.L_x_1:
[----:B------:R-:W-:Y:S05]  /*0910*/  BSYNC.RECONVERGENT B0 ;  /* 0x0000000000007941 */ /* 0x000fea0003800200 */
.L_x_0:
[----:B------:R-:W4:Y:S01]  /*0920*/  LDCU UR5, c[0x0][0x3a4] ;  /* 0x00007480ff0577ac */ /* 0x000f220008000800 */
[----:B------:R-:W5:Y:S08]  /*0930*/  S2UR UR4, SR_CTAID.X ;  /* 0x00000000000479c3 */ /* 0x000f700000002500 */
[----:B012---:R-:W5:Y:S01]  /*0940*/  LDC R5, c[0x0][0x360] ;  /* 0x0000d800ff057b82 */ /* 0x007f620000000800 */
[----:B----4-:R-:W-:Y:S01]  /*0950*/  UISETP.NE.U32.AND UP0, UPT, UR5, URZ, UPT ;  /* 0x000000ff0500728c */ /* 0x010fe2000bf05070 */
[----:B-----5:R-:W-:-:S06]  /*0960*/  IMAD R4, R5, UR4, R0 ;  /* 0x0000000405047c24 */ /* 0x020fcc000f8e0200 */
[----:B------:R-:W-:Y:S06]  /*0970*/  BAR.SYNC.DEFER_BLOCKING 0x0 ;  /* 0x0000000000007b1d */ /* 0x000fec0000010000 */
[----:B------:R-:W-:Y:S05]  /*0980*/  BRA.U UP0, `(.L_x_7) ;  /* 0x0000000100607547 */ /* 0x000fea000b800000 */
[----:B------:R-:W0:Y:S01]  /*0990*/  LDCU UR4, c[0x0][0x3a0] ;  /* 0x00007400ff0477ac */ /* 0x000e220008000800 */
[----:B------:R-:W-:Y:S01]  /*09a0*/  IMAD.MOV.U32 R7, RZ, RZ, RZ ;  /* 0x000000ffff077224 */ /* 0x000fe200078e00ff */
[----:B0-----:R-:W0:Y:S01]  /*09b0*/  I2F.U32.RP R0, UR4 ;  /* 0x0000000400007d06 */ /* 0x001e220008209000 */
[----:B------:R-:W-:-:S07]  /*09c0*/  ISETP.NE.U32.AND P2, PT, RZ, UR4, PT ;  /* 0x00000004ff007c0c */ /* 0x000fce000bf45070 */
[----:B0-----:R-:W3:Y:S02]  /*09d0*/  MUFU.RCP R0, R0 ;  /* 0x0000000000007308 */ /* 0x001ee40000001000 */
[----:B---3--:R-:W-:-:S06]  /*09e0*/  VIADD R2, R0, 0xffffffe ;  /* 0x0ffffffe00027836 */ /* 0x008fcc0000000000 */
[----:B------:R0:W1:Y:S02]  /*09f0*/  F2I.FTZ.U32.TRUNC.NTZ R3, R2 ;  /* 0x0000000200037305 */ /* 0x000064000021f000 */
[----:B0-----:R-:W-:Y:S02]  /*0a00*/  IMAD.MOV.U32 R2, RZ, RZ, RZ ;  /* 0x000000ffff027224 */ /* 0x001fe400078e00ff */
[----:B-1----:R-:W-:-:S04]  /*0a10*/  IMAD.MOV R5, RZ, RZ, -R3 ;  /* 0x000000ffff057224 */ /* 0x002fc800078e0a03 */
[----:B------:R-:W-:-:S04]  /*0a20*/  IMAD R5, R5, UR4, RZ ;  /* 0x0000000405057c24 */ /* 0x000fc8000f8e02ff */
[----:B------:R-:W-:-:S04]  /*0a30*/  IMAD.HI.U32 R3, R3, R5, R2 ;  /* 0x0000000503037227 */ /* 0x000fc800078e0002 */
[----:B------:R-:W-:Y:S02]  /*0a40*/  IMAD.MOV.U32 R5, RZ, RZ, RZ ;  /* 0x000000ffff057224 */ /* 0x000fe400078e00ff */
[----:B------:R-:W-:-:S04]  /*0a50*/  IMAD.HI.U32 R6, R3, R4, RZ ;  /* 0x0000000403067227 */ /* 0x000fc800078e00ff */
[----:B------:R-:W-:-:S04]  /*0a60*/  IMAD.MOV R3, RZ, RZ, -R6 ;  /* 0x000000ffff037224 */ /* 0x000fc800078e0a06 */
[----:B------:R-:W-:-:S05]  /*0a70*/  IMAD R3, R3, UR4, R4 ;  /* 0x0000000403037c24 */ /* 0x000fca000f8e0204 */
[----:B------:R-:W-:-:S13]  /*0a80*/  ISETP.GE.U32.AND P0, PT, R3, UR4, PT ;  /* 0x0000000403007c0c */ /* 0x000fda000bf06070 */
[----:B------:R-:W-:Y:S01]  /*0a90*/  @P0 VIADD R3, R3, -UR4 ;  /* 0x8000000403030c36 */ /* 0x000fe20008000000 */
[----:B------:R-:W-:-:S04]  /*0aa0*/  @P0 IADD3 R6, PT, PT, R6, 0x1, RZ ;  /* 0x0000000106060810 */ /* 0x000fc80007ffe0ff */
[----:B------:R-:W-:-:S13]  /*0ab0*/  ISETP.GE.U32.AND P1, PT, R3, UR4, PT ;  /* 0x0000000403007c0c */ /* 0x000fda000bf26070 */
[----:B------:R-:W-:Y:S01]  /*0ac0*/  @P1 VIADD R6, R6, 0x1 ;  /* 0x0000000106061836 */ /* 0x000fe20000000000 */
[----:B------:R-:W-:-:S05]  /*0ad0*/  @!P2 LOP3.LUT R6, RZ, UR4, RZ, 0x33, !PT ;  /* 0x00000004ff06ac12 */ /* 0x000fca000f8e33ff */
[----:B------:R-:W-:-:S04]  /*0ae0*/  IMAD.MOV R3, RZ, RZ, -R6 ;  /* 0x000000ffff037224 */ /* 0x000fc800078e0a06 */
[----:B------:R-:W-:Y:S01]  /*0af0*/  IMAD R4, R3, UR4, R4 ;  /* 0x0000000403047c24 */ /* 0x000fe2000f8e0204 */
[----:B------:R-:W-:Y:S06]  /*0b00*/  BRA `(.L_x_8) ;  /* 0x0000000000287947 */ /* 0x000fec0003800000 */
.L_x_7:
[----:B------:R-:W-:-:S07]  /*0b10*/  MOV R0, 0xb30 ;  /* 0x00000b3000007802 */ /* 0x000fce0000000f00 */
[----:B---3--:R-:W-:Y:S05]  /*0b20*/  CALL.REL.NOINC `($__internal_0_$__cuda_sm20_div_s64) ;  /* 0x00000018003c7944 */ /* 0x008fea0003c00000 */
[----:B------:R-:W0:Y:S01]  /*0b30*/  LDCU.64 UR4, c[0x0][0x3a0] ;  /* 0x00007400ff0477ac */ /* 0x000e220008000a00 */
[----:B------:R-:W-:Y:S01]  /*0b40*/  IADD3 R3, P0, PT, RZ, -R6, RZ ;  /* 0x80000006ff037210 */ /* 0x000fe20007f1e0ff */
[----:B------:R-:W-:-:S04]  /*0b50*/  IMAD.MOV.U32 R5, RZ, RZ, RZ ;  /* 0x000000ffff057224 */ /* 0x000fc800078e00ff */
[----:B------:R-:W-:-:S04]  /*0b60*/  IMAD.X R0, RZ, RZ, ~R7, P0 ;  /* 0x000000ffff007224 */ /* 0x000fc800000e0e07 */
[----:B0-----:R-:W-:Y:S02]  /*0b70*/  IMAD R0, R0, UR4, RZ ;  /* 0x0000000400007c24 */ /* 0x001fe4000f8e02ff */
[----:B------:R-:W-:-:S04]  /*0b80*/  IMAD.WIDE.U32 R4, R3, UR4, R4 ;  /* 0x0000000403047c25 */ /* 0x000fc8000f8e0004 */
[----:B------:R-:W-:-:S05]  /*0b90*/  IMAD R3, R3, UR5, R0 ;  /* 0x0000000503037c24 */ /* 0x000fca000f8e0200 */
[----:B------:R-:W-:-:S07]  /*0ba0*/  IADD3 R5, PT, PT, R5, R3, RZ ;  /* 0x0000000305057210 */ /* 0x000fce0007ffe0ff */
.L_x_8:
[----:B------:R-:W0:Y:S01]  /*0bb0*/  LDCU.64 UR4, c[0x0][0x3a8] ;  /* 0x00007500ff0477ac */ /* 0x000e220008000a00 */
[----:B------:R-:W-:Y:S02]  /*0bc0*/  IMAD.MOV.U32 R0, RZ, RZ, RZ ;  /* 0x000000ffff007224 */ /* 0x000fe400078e00ff */
[----:B------:R-:W-:Y:S01]  /*0bd0*/  IMAD.MOV.U32 R3, RZ, RZ, RZ ;  /* 0x000000ffff037224 */ /* 0x000fe200078e00ff */
[----:B0-----:R-:W-:-:S04]  /*0be0*/  ULEA.HI UR14, UP0, UR5, UR4, URZ, 0x1 ;  /* 0x00000004050e7291 */ /* 0x001fc8000f8108ff */
[----:B------:R-:W-:Y:S02]  /*0bf0*/  UIADD3.X UR15, UPT, UPT, URZ, UR5, URZ, UP0, !UPT ;  /* 0x00000005ff0f7290 */ /* 0x000fe400087fe4ff */
[----:B------:R-:W-:Y:S02]  /*0c00*/  UISETP.GE.U32.AND UP0, UPT, UR4, -0x1, UPT ;  /* 0xffffffff0400788c */ /* 0x000fe4000bf06070 */
[----:B------:R-:W-:Y:S02]  /*0c10*/  USHF.R.S64 UR14, UR14, 0x1, UR15 ;  /* 0x000000010e0e7899 */ /* 0x000fe4000800100f */
[----:B------:R-:W-:Y:S02]  /*0c20*/  UISETP.GE.AND.EX UP0, UPT, UR5, -0x1, UPT, UP0 ;  /* 0xffffffff0500788c */ /* 0x000fe4000bf06300 */
[----:B------:R-:W-:Y:S02]  /*0c30*/  USHF.R.S32.HI UR15, URZ, 0x1, UR15 ;  /* 0x00000001ff0f7899 */ /* 0x000fe4000801140f */
[----:B------:R-:W-:-:S04]  /*0c40*/  UIADD3 UR18, UP1, UPT, URZ, -UR14, URZ ;  /* 0x8000000eff127290 */ /* 0x000fc8000ff3e0ff */
[----:B------:R-:W-:Y:S01]  /*0c50*/  UIADD3.X UR19, UPT, UPT, URZ, ~UR15, URZ, UP1, !UPT ;  /* 0x8000000fff137290 */ /* 0x000fe20008ffe4ff */
[----:B------:R-:W-:Y:S11]  /*0c60*/  BRA.U !UP0, `(.L_x_9) ;  /* 0x0000001508c07547 */ /* 0x000ff6000b800000 */
[----:B------:R-:W0:Y:S01]  /*0c70*/  S2UR UR5, SR_CgaCtaId ;  /* 0x00000000000579c3 */ /* 0x000e220000008800 */
[----:B------:R-:W-:Y:S01]  /*0c80*/  UISETP.LT.AND UP0, UPT, UR15, URZ, UPT ;  /* 0x000000ff0f00728c */ /* 0x000fe2000bf01270 */
[----:B------:R-:W-:Y:S01]  /*0c90*/  IMAD.MOV.U32 R0, RZ, RZ, RZ ;  /* 0x000000ffff007224 */ /* 0x000fe200078e00ff */
[----:B------:R-:W-:Y:S01]  /*0ca0*/  UMOV UR4, 0x400 ;  /* 0x0000040000047882 */ /* 0x000fe20000000000 */
[----:B------:R-:W-:Y:S01]  /*0cb0*/  IMAD.MOV.U32 R3, RZ, RZ, RZ ;  /* 0x000000ffff037224 */ /* 0x000fe200078e00ff */
[----:B------:R-:W-:Y:S02]  /*0cc0*/  USEL UR12, UR18, UR14, UP0 ;  /* 0x0000000e120c7287 */ /* 0x000fe40008000000 */
[----:B------:R-:W-:Y:S02]  /*0cd0*/  USEL UR13, UR19, UR15, UP0 ;  /* 0x0000000f130d7287 */ /* 0x000fe40008000000 */
[----:B------:R-:W-:Y:S01]  /*0ce0*/  UIADD3 UR12, UP0, UPT, UR14, UR12, URZ ;  /* 0x0000000c0e0c7290 */ /* 0x000fe2000ff1e0ff */
[----:B------:R-:W-:Y:S01]  /*0cf0*/  UMOV UR10, UR18 ;  /* 0x00000012000a7c82 */ /* 0x000fe20008000000 */
[----:B------:R-:W-:-:S02]  /*0d00*/  UMOV UR11, UR19 ;  /* 0x00000013000b7c82 */ /* 0x000fc40008000000 */
[----:B------:R-:W-:Y:S02]  /*0d10*/  UIADD3.X UR13, UPT, UPT, UR15, UR13, URZ, UP0, !UPT ;  /* 0x0000000d0f0d7290 */ /* 0x000fe400087fe4ff */
[----:B0-----:R-:W-:-:S12]  /*0d20*/  ULEA UR20, UR5, UR4, 0x18 ;  /* 0x0000000405147291 */ /* 0x001fd8000f8ec0ff */
.L_x_16:
[----:B------:R-:W0:Y:S01]  /*0d30*/  LDCU.64 UR24, c[0x0][0x398] ;  /* 0x00007300ff1877ac */ /* 0x000e220008000a00 */
[----:B------:R-:W-:Y:S01]  /*0d40*/  IADD3 R9, P1, PT, R6, UR10, RZ ;  /* 0x0000000a06097c10 */ /* 0x000fe2000ff3e0ff */
[----:B------:R-:W1:Y:S03]  /*0d50*/  LDCU UR7, c[0x0][0x3a8] ;  /* 0x00007500ff0777ac */ /* 0x000e660008000800 */
[----:B------:R-:W-:Y:S02]  /*0d60*/  IADD3.X R2, PT, PT, R7, UR11, RZ, P1, !PT ;  /* 0x0000000b07027c10 */ /* 0x000fe40008ffe4ff */
[----:B------:R-:W-:Y:S01]  /*0d70*/  ISETP.GT.U32.AND P1, PT, R9, -0x1, PT ;  /* 0xffffffff0900780c */ /* 0x000fe20003f24070 */
[----:B------:R-:W-:Y:S01]  /*0d80*/  UISETP.GE.U32.AND UP1, UPT, UR12, 0x7, UPT ;  /* 0x000000070c00788c */ /* 0x000fe2000bf26070 */
[----:B------:R-:W-:Y:S01]  /*0d90*/  UMOV UR21, UR18 ;  /* 0x0000001200157c82 */ /* 0x000fe20008000000 */
[----:B------:R-:W-:-:S02]  /*0da0*/  UMOV UR8, UR18 ;  /* 0x0000001200087c82 */ /* 0x000fc40008000000 */
[----:B------:R-:W-:Y:S02]  /*0db0*/  UISETP.GE.U32.AND.EX UP1, UPT, UR13, URZ, UPT, UP1 ;  /* 0x000000ff0d00728c */ /* 0x000fe4000bf26110 */
[----:B------:R-:W-:Y:S02]  /*0dc0*/  UIADD3 UR4, UPT, UPT, UR10, UR14, URZ ;  /* 0x0000000e0a047290 */ /* 0x000fe4000fffe0ff */
[----:B------:R-:W-:Y:S02]  /*0dd0*/  UIADD3 UR18, UP3, UPT, URZ, -UR14, URZ ;  /* 0x8000000eff127290 */ /* 0x000fe4000ff7e0ff */
[----:B------:R-:W-:Y:S01]  /*0de0*/  UISETP.LT.AND UP0, UPT, UR15, URZ, UPT ;  /* 0x000000ff0f00728c */ /* 0x000fe2000bf01270 */
[----:B0-----:R-:W-:Y:S01]  /*0df0*/  ISETP.GE.U32.AND P0, PT, R9, UR24, PT ;  /* 0x0000001809007c0c */ /* 0x001fe2000bf06070 */
[----:B------:R-:W-:Y:S01]  /*0e00*/  UMOV UR22, UR19 ;  /* 0x0000001300167c82 */ /* 0x000fe20008000000 */
[----:B------:R-:W-:Y:S01]  /*0e10*/  UMOV UR9, UR19 ;  /* 0x0000001300097c82 */ /* 0x000fe20008000000 */
[----:B-1----:R-:W-:Y:S01]  /*0e20*/  UIMAD UR4, UR4, UR7, URZ ;  /* 0x00000007040472a4 */ /* 0x002fe2000f8e02ff */
[----:B------:R-:W-:Y:S01]  /*0e30*/  ISETP.GE.AND.EX P0, PT, R2, UR25, PT, P0 ;  /* 0x0000001902007c0c */ /* 0x000fe2000bf06300 */
[----:B------:R-:W-:-:S02]  /*0e40*/  UIADD3.X UR19, UPT, UPT, URZ, ~UR15, URZ, UP3, !UPT ;  /* 0x8000000fff137290 */ /* 0x000fc40009ffe4ff */
[----:B------:R-:W-:Y:S01]  /*0e50*/  USEL UR7, UR18, UR14, UP0 ;  /* 0x0000000e12077287 */ /* 0x000fe20008000000 */
[----:B------:R-:W-:Y:S01]  /*0e60*/  ISETP.GT.AND.EX P0, PT, R2, -0x1, !P0, P1 ;  /* 0xffffffff0200780c */ /* 0x000fe20004704310 */
[----:B------:R-:W-:Y:S01]  /*0e70*/  UMOV UR5, UR10 ;  /* 0x0000000a00057c82 */ /* 0x000fe20008000000 */
[----:B------:R-:W-:Y:S02]  /*0e80*/  USEL UR23, UR19, UR15, UP0 ;  /* 0x0000000f13177287 */ /* 0x000fe40008000000 */
[----:B------:R-:W-:Y:S02]  /*0e90*/  UIADD3 UR10, UP2, UPT, UR10, 0x1, URZ ;  /* 0x000000010a0a7890 */ /* 0x000fe4000ff5e0ff */
[----:B------:R-:W-:Y:S01]  /*0ea0*/  UISETP.NE.U32.AND UP0, UPT, UR5, UR7, UPT ;  /* 0x000000070500728c */ /* 0x000fe2000bf05070 */
[----:B------:R-:W-:Y:S01]  /*0eb0*/  UMOV UR6, UR11 ;  /* 0x0000000b00067c82 */ /* 0x000fe20008000000 */
[----:B------:R-:W-:Y:S02]  /*0ec0*/  UIADD3 UR24, UPT, UPT, UR14, UR4, URZ ;  /* 0x000000040e187290 */ /* 0x000fe4000fffe0ff */
[----:B------:R-:W-:-:S02]  /*0ed0*/  UIADD3.X UR11, UPT, UPT, URZ, UR11, URZ, UP2, !UPT ;  /* 0x0000000bff0b7290 */ /* 0x000fc400097fe4ff */
[----:B------:R-:W-:Y:S01]  /*0ee0*/  UISETP.NE.AND.EX UP0, UPT, UR6, UR23, UPT, UP0 ;  /* 0x000000170600728c */ /* 0x000fe2000bf05300 */
[----:B------:R-:W-:Y:S10]  /*0ef0*/  BRA.U !UP1, `(.L_x_10) ;  /* 0x0000000909707547 */ /* 0x000ff4000b800000 */
[----:B------:R-:W0:Y:S01]  /*0f00*/  LDCU.64 UR26, c[0x0][0x3a0] ;  /* 0x00007400ff1a77ac */ /* 0x000e220008000a00 */
[----:B------:R-:W-:Y:S01]  /*0f10*/  IADD3 R10, P1, PT, R4, -UR14, RZ ;  /* 0x8000000e040a7c10 */ /* 0x000fe2000ff3e0ff */
[----:B------:R-:W1:Y:S03]  /*0f20*/  LDCU.64 UR8, c[0x0][0x380] ;  /* 0x00007000ff0877ac */ /* 0x000e660008000a00 */
[----:B------:R-:W-:Y:S01]  /*0f30*/  IADD3.X R11, PT, PT, R5, ~UR15, RZ, P1, !PT ;  /* 0x8000000f050b7c10 */ /* 0x000fe20008ffe4ff */
[----:B------:R-:W-:Y:S02]  /*0f40*/  UIADD3 UR7, UP1, UPT, UR12, 0x1, URZ ;  /* 0x000000010c077890 */ /* 0x000fe4000ff3e0ff */
[----:B------:R-:W-:Y:S02]  /*0f50*/  ULEA UR4, UR4, UR20, 0x3 ;  /* 0x0000001404047291 */ /* 0x000fe4000f8e18ff */
[----:B------:R-:W-:-:S02]  /*0f60*/  UIADD3.X UR23, UPT, UPT, URZ, UR13, URZ, UP1, !UPT ;  /* 0x0000000dff177290 */ /* 0x000fc40008ffe4ff */
[----:B------:R-:W-:Y:S02]  /*0f70*/  ULOP3.LUT UR7, UR7, 0xfffffff8, URZ, 0xc0, !UPT ;  /* 0xfffffff807077892 */ /* 0x000fe4000f8ec0ff */
[----:B------:R-:W-:Y:S01]  /*0f80*/  UIADD3 UR4, UPT, UPT, UR4, 0x20, URZ ;  /* 0x0000002004047890 */ /* 0x000fe2000fffe0ff */
[----:B0-----:R-:W-:Y:S02]  /*0f90*/  IMAD R2, R2, UR26, RZ ;  /* 0x0000001a02027c24 */ /* 0x001fe4000f8e02ff */
[----:B------:R-:W-:-:S04]  /*0fa0*/  IMAD.WIDE.U32 R10, R9, UR26, R10 ;  /* 0x0000001a090a7c25 */ /* 0x000fc8000f8e000a */
[----:B------:R-:W-:Y:S01]  /*0fb0*/  IMAD R9, R9, UR27, R2 ;  /* 0x0000001b09097c24 */ /* 0x000fe2000f8e0202 */
[----:B-1----:R-:W-:Y:S01]  /*0fc0*/  LEA R8, P1, R10, UR8, 0x3 ;  /* 0x000000080a087c11 */ /* 0x002fe2000f8218ff */
[----:B------:R-:W0:Y:S02]  /*0fd0*/  LDCU.64 UR26, c[0x0][0x3a0] ;  /* 0x00007400ff1a77ac */ /* 0x000e240008000a00 */
[----:B------:R-:W-:Y:S01]  /*0fe0*/  IMAD.IADD R9, R11, 0x1, R9 ;  /* 0x000000010b097824 */ /* 0x000fe200078e0209 */
[----:B------:R-:W-:Y:S01]  /*0ff0*/  IADD3 R8, P2, PT, R8, 0x20, RZ ;  /* 0x0000002008087810 */ /* 0x000fe20007f5e0ff */
[----:B------:R-:W-:-:S03]  /*1000*/  UMOV UR8, UR21 ;  /* 0x0000001500087c82 */ /* 0x000fc60008000000 */
[----:B------:R-:W-:Y:S01]  /*1010*/  LEA.HI.X R9, R10, UR9, R9, 0x3, P1 ;  /* 0x000000090a097c11 */ /* 0x000fe200088f1c09 */
[----:B------:R-:W-:-:S04]  /*1020*/  UMOV UR9, UR22 ;  /* 0x0000001600097c82 */ /* 0x000fc80008000000 */
[----:B------:R-:W-:-:S07]  /*1030*/  IMAD.X R9, RZ, RZ, R9, P2 ;  /* 0x000000ffff097224 */ /* 0x000fce00010e0609 */
.L_x_11:
[----:B------:R-:W-:Y:S02]  /*1040*/  IADD3 R2, P1, PT, R4, UR8, RZ ;  /* 0x0000000804027c10 */ /* 0x000fe4000ff3e0ff */
[----:B------:R-:W-:Y:S02]  /*1050*/  P2R R11, PR, RZ, 0x1 ;  /* 0x00000001ff0b7803 */ /* 0x000fe40000000000 */
[C---:B------:R-:W-:Y:S02]  /*1060*/  IADD3 R13, P2, PT, R2.reuse, 0x1, RZ ;  /* 0x00000001020d7810 */ /* 0x040fe40007f5e0ff */
[----:B------:R-:W-:Y:S02]  /*1070*/  IADD3.X R10, PT, PT, R5, UR9, RZ, P1, !PT ;  /* 0x00000009050a7c10 */ /* 0x000fe40008ffe4ff */
[----:B------:R-:W-:Y:S02]  /*1080*/  IADD3 R12, P1, PT, R2, 0x2, RZ ;  /* 0x00000002020c7810 */ /* 0x000fe40007f3e0ff */
[----:B0-----:R-:W-:-:S02]  /*1090*/  ISETP.GE.U32.AND P5, PT, R13, UR26, PT ;  /* 0x0000001a0d007c0c */ /* 0x001fc4000bfa6070 */
[----:B------:R-:W-:Y:S01]  /*10a0*/  IADD3.X R14, PT, PT, RZ, R10, RZ, P2, !PT ;  /* 0x0000000aff0e7210 */ /* 0x000fe200017fe4ff */
[----:B------:R-:W-:Y:S01]  /*10b0*/  IMAD.X R15, RZ, RZ, R10, P1 ;  /* 0x000000ffff0f7224 */ /* 0x000fe200008e060a */
[----:B------:R-:W-:Y:S02]  /*10c0*/  ISETP.GT.U32.AND P3, PT, R13, -0x1, PT ;  /* 0xffffffff0d00780c */ /* 0x000fe40003f64070 */
[----:B------:R-:W-:Y:S02]  /*10d0*/  ISETP.GE.AND.EX P5, PT, R14, UR27, PT, P5 ;  /* 0x0000001b0e007c0c */ /* 0x000fe4000bfa6350 */
[----:B------:R-:W-:Y:S02]  /*10e0*/  ISETP.GE.U32.AND P2, PT, R12, UR26, PT ;  /* 0x0000001a0c007c0c */ /* 0x000fe4000bf46070 */
[----:B------:R-:W-:Y:S02]  /*10f0*/  IADD3 R13, P4, PT, R2, 0x3, RZ ;  /* 0x00000003020d7810 */ /* 0x000fe40007f9e0ff */
[----:B------:R-:W-:-:S02]  /*1100*/  ISETP.GT.AND.EX P0, PT, R14, -0x1, !P5, P3 ;  /* 0xffffffff0e00780c */ /* 0x000fc40006f04330 */
[----:B------:R-:W-:Y:S01]  /*1110*/  ISETP.GT.U32.AND P1, PT, R12, -0x1, PT ;  /* 0xffffffff0c00780c */ /* 0x000fe20003f24070 */
[----:B------:R-:W-:Y:S01]  /*1120*/  IMAD.X R14, RZ, RZ, R10, P4 ;  /* 0x000000ffff0e7224 */ /* 0x000fe200020e060a */
[----:B------:R-:W-:Y:S02]  /*1130*/  ISETP.GE.AND.EX P5, PT, R15, UR27, PT, P2 ;  /* 0x0000001b0f007c0c */ /* 0x000fe4000bfa6320 */
[----:B------:R-:W-:Y:S02]  /*1140*/  IADD3 R12, P3, PT, R2, 0x4, RZ ;  /* 0x00000004020c7810 */ /* 0x000fe40007f7e0ff */
[----:B------:R-:W-:Y:S02]  /*1150*/  ISETP.GE.U32.AND P2, PT, R13, UR26, PT ;  /* 0x0000001a0d007c0c */ /* 0x000fe4000bf46070 */
[----:B------:R-:W-:Y:S02]  /*1160*/  P2R R17, PR, RZ, 0x1 ;  /* 0x00000001ff117803 */ /* 0x000fe40000000000 */
[----:B------:R-:W-:-:S02]  /*1170*/  ISETP.GT.AND.EX P0, PT, R15, -0x1, !P5, P1 ;  /* 0xffffffff0f00780c */ /* 0x000fc40006f04310 */
[----:B------:R-:W-:Y:S01]  /*1180*/  ISETP.GT.U32.AND P1, PT, R13, -0x1, PT ;  /* 0xffffffff0d00780c */ /* 0x000fe20003f24070 */
[----:B------:R-:W-:Y:S01]  /*1190*/  IMAD.X R13, RZ, RZ, R10, P3 ;  /* 0x000000ffff0d7224 */ /* 0x000fe200018e060a */
[----:B------:R-:W-:Y:S02]  /*11a0*/  ISETP.GE.AND.EX P4, PT, R14, UR27, PT, P2 ;  /* 0x0000001b0e007c0c */ /* 0x000fe4000bf86320 */
[C---:B------:R-:W-:Y:S02]  /*11b0*/  ISETP.GE.U32.AND P2, PT, R12.reuse, UR26, PT ;  /* 0x0000001a0c007c0c */ /* 0x040fe4000bf46070 */
[----:B------:R-:W-:Y:S02]  /*11c0*/  ISETP.GT.U32.AND P5, PT, R12, -0x1, PT ;  /* 0xffffffff0c00780c */ /* 0x000fe40003fa4070 */
[----:B------:R-:W-:Y:S02]  /*11d0*/  ISETP.GE.AND.EX P2, PT, R13, UR27, PT, P2 ;  /* 0x0000001b0d007c0c */ /* 0x000fe4000bf46320 */
[----:B------:R-:W-:-:S02]  /*11e0*/  IADD3 R12, P3, PT, R2, 0x5, RZ ;  /* 0x00000005020c7810 */ /* 0x000fc40007f7e0ff */
[----:B------:R-:W-:Y:S02]  /*11f0*/  ISETP.GT.AND.EX P5, PT, R13, -0x1, !P2, P5 ;  /* 0xffffffff0d00780c */ /* 0x000fe400057a4350 */
[----:B------:R-:W-:Y:S01]  /*1200*/  ISETP.GE.U32.AND P2, PT, R12, UR26, PT ;  /* 0x0000001a0c007c0c */ /* 0x000fe2000bf46070 */
[----:B------:R-:W-:Y:S01]  /*1210*/  IMAD.X R13, RZ, RZ, R10, P3 ;  /* 0x000000ffff0d7224 */ /* 0x000fe200018e060a */
[----:B------:R-:W-:Y:S02]  /*1220*/  ISETP.GT.AND.EX P1, PT, R14, -0x1, !P4, P1 ;  /* 0xffffffff0e00780c */ /* 0x000fe40006724310 */
[----:B------:R-:W-:Y:S02]  /*1230*/  ISETP.GT.U32.AND P4, PT, R12, -0x1, PT ;  /* 0xffffffff0c00780c */ /* 0x000fe40003f84070 */
[----:B------:R-:W-:Y:S02]  /*1240*/  ISETP.GE.AND.EX P2, PT, R13, UR27, PT, P2 ;  /* 0x0000001b0d007c0c */ /* 0x000fe4000bf46320 */
[----:B------:R-:W-:-:S02]  /*1250*/  ISETP.GT.U32.AND P6, PT, R2, -0x1, PT ;  /* 0xffffffff0200780c */ /* 0x000fc40003fc4070 */
[----:B------:R-:W-:Y:S02]  /*1260*/  ISETP.GT.AND.EX P4, PT, R13, -0x1, !P2, P4 ;  /* 0xffffffff0d00780c */ /* 0x000fe40005784340 */
[----:B------:R-:W-:Y:S02]  /*1270*/  IADD3 R12, P2, PT, R2, 0x6, RZ ;  /* 0x00000006020c7810 */ /* 0x000fe40007f5e0ff */
[----:B------:R-:W-:Y:S02]  /*1280*/  P2R R16, PR, RZ, 0x1 ;  /* 0x00000001ff107803 */ /* 0x000fe40000000000 */
[C---:B------:R-:W-:Y:S01]  /*1290*/  ISETP.GE.U32.AND P3, PT, R12.reuse, UR26, PT ;  /* 0x0000001a0c007c0c */ /* 0x040fe2000bf66070 */
[----:B------:R-:W-:Y:S01]  /*12a0*/  IMAD.X R13, RZ, RZ, R10, P2 ;  /* 0x000000ffff0d7224 */ /* 0x000fe200010e060a */
[----:B------:R-:W-:-:S04]  /*12b0*/  ISETP.GT.U32.AND P2, PT, R12, -0x1, PT ;  /* 0xffffffff0c00780c */ /* 0x000fc80003f44070 */
[----:B------:R-:W-:-:S04]  /*12c0*/  ISETP.GE.AND.EX P3, PT, R13, UR27, PT, P3 ;  /* 0x0000001b0d007c0c */ /* 0x000fc8000bf66330 */
[----:B------:R-:W-:Y:S02]  /*12d0*/  ISETP.GT.AND.EX P3, PT, R13, -0x1, !P3, P2 ;  /* 0xffffffff0d00780c */ /* 0x000fe40005f64320 */
[----:B------:R-:W-:-:S04]  /*12e0*/  ISETP.GE.U32.AND P2, PT, R2, UR26, PT ;  /* 0x0000001a02007c0c */ /* 0x000fc8000bf46070 */
[----:B------:R-:W-:-:S04]  /*12f0*/  ISETP.GE.AND.EX P2, PT, R10, UR27, PT, P2 ;  /* 0x0000001b0a007c0c */ /* 0x000fc8000bf46320 */
[----:B------:R-:W-:Y:S02]  /*1300*/  ISETP.GT.AND.EX P2, PT, R10, -0x1, !P2, P6 ;  /* 0xffffffff0a00780c */ /* 0x000fe40005744360 */
[----:B------:R-:W-:-:S04]  /*1310*/  IADD3 R2, P6, PT, R2, 0x7, RZ ;  /* 0x0000000702027810 */ /* 0x000fc80007fde0ff */
[C---:B------:R-:W-:Y:S01]  /*1320*/  ISETP.GT.U32.AND P0, PT, R2.reuse, -0x1, PT ;  /* 0xffffffff0200780c */ /* 0x040fe20003f04070 */
[----:B------:R-:W-:Y:S01]  /*1330*/  IMAD.X R10, RZ, RZ, R10, P6 ;  /* 0x000000ffff0a7224 */ /* 0x000fe200030e060a */
[----:B------:R-:W-:-:S04]  /*1340*/  ISETP.GE.U32.AND P6, PT, R2, UR26, PT ;  /* 0x0000001a02007c0c */ /* 0x000fc8000bfc6070 */
[----:B------:R-:W-:-:S04]  /*1350*/  ISETP.GE.AND.EX P6, PT, R10, UR27, PT, P6 ;  /* 0x0000001b0a007c0c */ /* 0x000fc8000bfc6360 */
[----:B------:R-:W-:Y:S02]  /*1360*/  ISETP.GT.AND.EX P6, PT, R10, -0x1, !P6, P0 ;  /* 0xffffffff0a00780c */ /* 0x000fe400077c4300 */
[----:B------:R-:W-:-:S04]  /*1370*/  ISETP.NE.AND P0, PT, R11, RZ, PT ;  /* 0x000000ff0b00720c */ /* 0x000fc80003f05270 */
[----:B------:R-:W-:-:S13]  /*1380*/  PLOP3.LUT P2, PT, P0, P2, PT, 0x80, 0x8 ;  /* 0x000000000008781c */ /* 0x000fda0000745070 */
[----:B------:R-:W2:Y:S01]  /*1390*/  @P2 LDG.E.64 R10, desc[UR16][R8.64+-0x20] ;  /* 0xffffe010080a2981 */ /* 0x000ea2000c1e1b00 */
[----:B------:R-:W-:-:S03]  /*13a0*/  @P2 MOV R2, R0 ;  /* 0x0000000000022202 */ /* 0x000fc60000000f00 */
[----:B------:R-:W2:Y:S02]  /*13b0*/  @P2 LDS.64 R12, [UR4+-0x20] ;  /* 0xffffe004ff0c2984 */ /* 0x000ea40008000a00 */
[----:B--2---:R-:W-:Y:S02]  /*13c0*/  @P2 IMAD R13, R13, R10, RZ ;  /* 0x0000000a0d0d2224 */ /* 0x004fe400078e02ff */
[----:B------:R-:W-:-:S04]  /*13d0*/  @P2 IMAD.WIDE.U32 R14, R10, R12, R2 ;  /* 0x0000000c0a0e2225 */ /* 0x000fc800078e0002 */
[----:B------:R-:W-:Y:S02]  /*13e0*/  @P2 IMAD R13, R11, R12, R13 ;  /* 0x0000000c0b0d2224 */ /* 0x000fe400078e020d */
[----:B------:R-:W-:Y:S02]  /*13f0*/  @P2 IMAD.MOV.U32 R0, RZ, RZ, R14 ;  /* 0x000000ffff002224 */ /* 0x000fe400078e000e */
[----:B------:R-:W-:Y:S01]  /*1400*/  @P2 IMAD.IADD R3, R15, 0x1, R13 ;  /* 0x000000010f032824 */ /* 0x000fe200078e020d */
[----:B------:R-:W-:-:S04]  /*1410*/  ISETP.NE.AND P2, PT, R17, RZ, PT ;  /* 0x000000ff1100720c */ /* 0x000fc80003f45270 */
[----:B------:R-:W-:-:S13]  /*1420*/  PLOP3.LUT P2, PT, P0, P2, PT, 0x80, 0x8 ;  /* 0x000000000008781c */ /* 0x000fda0000745070 */
[----:B------:R-:W2:Y:S01]  /*1430*/  @P2 LDG.E.64 R10, desc[UR16][R8.64+-0x18] ;  /* 0xffffe810080a2981 */ /* 0x000ea2000c1e1b00 */
[----:B------:R-:W-:-:S03]  /*1440*/  @P2 IMAD.MOV.U32 R2, RZ, RZ, R0 ;  /* 0x000000ffff022224 */ /* 0x000fc600078e0000 */
[----:B------:R-:W2:Y:S01]  /*1450*/  @P2 LDS.64 R12, [UR4+-0x18] ;  /* 0xffffe804ff0c2984 */ /* 0x000ea20008000a00 */
[----:B------:R-:W-:Y:S02]  /*1460*/  PLOP3.LUT P1, PT, P0, P1, PT, 0x80, 0x8 ;  /* 0x000000000008781c */ /* 0x000fe40000723070 */
[----:B------:R-:W-:-:S11]  /*1470*/  PLOP3.LUT P5, PT, P0, P5, PT, 0x80, 0x8 ;  /* 0x000000000008781c */ /* 0x000fd600007ab070 */
[----:B------:R-:W3:Y:S01]  /*1480*/  @P1 LDG.E.64 R22, desc[UR16][R8.64+-0x8] ;  /* 0xfffff81008161981 */ /* 0x000ee2000c1e1b00 */
[----:B------:R-:W-:Y:S02]  /*1490*/  PLOP3.LUT P4, PT, P0, P4, PT, 0x80, 0x8 ;  /* 0x000000000008781c */ /* 0x000fe40000789070 */
[----:B------:R-:W-:Y:S01]  /*14a0*/  PLOP3.LUT P3, PT, P0, P3, PT, 0x80, 0x8 ;  /* 0x000000000008781c */ /* 0x000fe20000767070 */
[----:B------:R-:W-:Y:S10]  /*14b0*/  @P1 LDS.64 R20, [UR4+-0x8] ;  /* 0xfffff804ff141984 */ /* 0x000ff40008000a00 */
[----:B------:R-:W4:Y:S01]  /*14c0*/  @P4 LDG.E.64 R18, desc[UR16][R8.64+0x8] ;  /* 0x0000081008124981 */ /* 0x000f22000c1e1b00 */
[----:B------:R-:W-:-:S03]  /*14d0*/  PLOP3.LUT P6, PT, P0, P6, PT, 0x80, 0x8 ;  /* 0x000000000008781c */ /* 0x000fc600007cd070 */
[----:B------:R-:W5:Y:S01]  /*14e0*/  @P3 LDG.E.64 R14, desc[UR16][R8.64+0x10] ;  /* 0x00001010080e3981 */ /* 0x000f62000c1e1b00 */
[----:B--2---:R-:W-:-:S04]  /*14f0*/  @P2 IMAD R13, R13, R10, RZ ;  /* 0x0000000a0d0d2224 */ /* 0x004fc800078e02ff */
[-C--:B------:R-:W-:Y:S02]  /*1500*/  @P2 IMAD R13, R11, R12.reuse, R13 ;  /* 0x0000000c0b0d2224 */ /* 0x080fe400078e020d */
[----:B------:R-:W-:-:S04]  /*1510*/  @P2 IMAD.WIDE.U32 R10, R10, R12, R2 ;  /* 0x0000000c0a0a2225 */ /* 0x000fc800078e0002 */
[----:B------:R-:W-:Y:S02]  /*1520*/  @P2 IMAD.IADD R3, R11, 0x1, R13 ;  /* 0x000000010b032824 */ /* 0x000fe400078e020d */
[----:B------:R-:W-:Y:S01]  /*1530*/  @P2 IMAD.MOV.U32 R0, RZ, RZ, R10 ;  /* 0x000000ffff002224 */ /* 0x000fe200078e000a */
[----:B------:R-:W-:Y:S01]  /*1540*/  ISETP.NE.AND P2, PT, R16, RZ, PT ;  /* 0x000000ff1000720c */ /* 0x000fe20003f45270 */
[----:B------:R0:W2:Y:S03]  /*1550*/  @P6 LDG.E.64 R12, desc[UR16][R8.64+0x18] ;  /* 0x00001810080c6981 */ /* 0x0000a6000c1e1b00 */
[----:B------:R-:W-:Y:S01]  /*1560*/  PLOP3.LUT P2, PT, P0, P2, PT, 0x80, 0x8 ;  /* 0x000000000008781c */ /* 0x000fe20000745070 */
[----:B------:R-:W4:-:S12]  /*1570*/  @P5 LDG.E.64 R16, desc[UR16][R8.64] ;  /* 0x0000001008105981 */ /* 0x000f18000c1e1b00 */
[----:B------:R-:W3:Y:S04]  /*1580*/  @P2 LDG.E.64 R24, desc[UR16][R8.64+-0x10] ;  /* 0xfffff01008182981 */ /* 0x000ee8000c1e1b00 */
[----:B------:R-:W3:Y:S01]  /*1590*/  @P2 LDS.64 R10, [UR4+-0x10] ;  /* 0xfffff004ff0a2984 */ /* 0x000ee20008000a00 */
[----:B------:R-:W-:Y:S01]  /*15a0*/  @P2 IMAD.MOV.U32 R2, RZ, RZ, R0 ;  /* 0x000000ffff022224 */ /* 0x000fe200078e0000 */
[----:B------:R-:W-:-:S04]  /*15b0*/  UIADD3 UR7, UP1, UPT, UR7, -0x8, URZ ;  /* 0xfffffff807077890 */ /* 0x000fc8000ff3e0ff */
[----:B------:R-:W-:Y:S02]  /*15c0*/  UIADD3.X UR23, UPT, UPT, UR23, -0x1, URZ, UP1, !UPT ;  /* 0xffffffff17177890 */ /* 0x000fe40008ffe4ff */
[----:B------:R-:W-:-:S04]  /*15d0*/  UISETP.NE.U32.AND UP1, UPT, UR7, URZ, UPT ;  /* 0x000000ff0700728c */ /* 0x000fc8000bf25070 */
[----:B------:R-:W-:Y:S02]  /*15e0*/  UISETP.NE.AND.EX UP1, UPT, UR23, URZ, UPT, UP1 ;  /* 0x000000ff1700728c */ /* 0x000fe4000bf25310 */
[----:B------:R-:W-:-:S04]  /*15f0*/  UIADD3 UR8, UP2, UPT, UR8, 0x8, URZ ;  /* 0x0000000808087890 */ /* 0x000fc8000ff5e0ff */
[----:B------:R-:W-:Y:S01]  /*1600*/  UIADD3.X UR9, UPT, UPT, URZ, UR9, URZ, UP2, !UPT ;  /* 0x00000009ff097290 */ /* 0x000fe200097fe4ff */
[----:B---3--:R-:W-:-:S04]  /*1610*/  @P2 IMAD R27, R11, R24, RZ ;  /* 0x000000180b1b2224 */ /* 0x008fc800078e02ff */
[-C--:B------:R-:W-:Y:S02]  /*1620*/  @P2 IMAD R27, R25, R10.reuse, R27 ;  /* 0x0000000a191b2224 */ /* 0x080fe400078e021b */
[----:B------:R-:W-:Y:S02]  /*1630*/  @P2 IMAD.WIDE.U32 R24, R24, R10, R2 ;  /* 0x0000000a18182225 */ /* 0x000fe400078e0002 */
[----:B------:R-:W4:Y:S02]  /*1640*/  @P5 LDS.64 R10, [UR4] ;  /* 0x00000004ff0a5984 */ /* 0x000f240008000a00 */
[----:B------:R-:W-:Y:S01]  /*1650*/  @P2 IMAD.MOV.U32 R0, RZ, RZ, R24 ;  /* 0x000000ffff002224 */ /* 0x000fe200078e0018 */
[----:B------:R-:W-:Y:S01]  /*1660*/  @P2 IADD3 R3, PT, PT, R25, R27, RZ ;  /* 0x0000001b19032210 */ /* 0x000fe20007ffe0ff */
[----:B------:R-:W-:Y:S01]  /*1670*/  @P1 IMAD R27, R21, R22, RZ ;  /* 0x00000016151b1224 */ /* 0x000fe200078e02ff */
[----:B------:R-:W-:Y:S01]  /*1680*/  @P3 LDS.64 R24, [UR4+0x10] ;  /* 0x00001004ff183984 */ /* 0x000fe20008000a00 */
[----:B------:R-:W-:-:S02]  /*1690*/  @P1 IMAD.MOV.U32 R2, RZ, RZ, R0 ;  /* 0x000000ffff021224 */ /* 0x000fc400078e0000 */
[-C--:B------:R-:W-:Y:S02]  /*16a0*/  @P1 IMAD R27, R23, R20.reuse, R27 ;  /* 0x00000014171b1224 */ /* 0x080fe400078e021b */
[----:B------:R-:W-:Y:S02]  /*16b0*/  @P1 IMAD.WIDE.U32 R20, R22, R20, R2 ;  /* 0x0000001416141225 */ /* 0x000fe400078e0002 */
[----:B------:R-:W1:Y:S02]  /*16c0*/  @P4 LDS.64 R22, [UR4+0x8] ;  /* 0x00000804ff164984 */ /* 0x000e640008000a00 */
[----:B------:R-:W-:Y:S02]  /*16d0*/  @P1 IMAD.MOV.U32 R0, RZ, RZ, R20 ;  /* 0x000000ffff001224 */ /* 0x000fe400078e0014 */
[----:B------:R-:W-:Y:S02]  /*16e0*/  @P1 IMAD.IADD R3, R21, 0x1, R27 ;  /* 0x0000000115031824 */ /* 0x000fe400078e021b */
[----:B------:R-:W-:-:S02]  /*16f0*/  @P5 IMAD.MOV.U32 R2, RZ, RZ, R0 ;  /* 0x000000ffff025224 */ /* 0x000fc400078e0000 */
[----:B----4-:R-:W-:-:S04]  /*1700*/  @P5 IMAD R11, R11, R16, RZ ;  /* 0x000000100b0b5224 */ /* 0x010fc800078e02ff */
[-C--:B------:R-:W-:Y:S02]  /*1710*/  @P5 IMAD R21, R17, R10.reuse, R11 ;  /* 0x0000000a11155224 */ /* 0x080fe400078e020b */
[----:B------:R-:W-:Y:S02]  /*1720*/  @P5 IMAD.WIDE.U32 R16, R16, R10, R2 ;  /* 0x0000000a10105225 */ /* 0x000fe400078e0002 */
[----:B------:R-:W2:Y:S02]  /*1730*/  @P6 LDS.64 R10, [UR4+0x18] ;  /* 0x00001804ff0a6984 */ /* 0x000ea40008000a00 */
[----:B------:R-:W-:Y:S01]  /*1740*/  @P5 IMAD.MOV.U32 R0, RZ, RZ, R16 ;  /* 0x000000ffff005224 */ /* 0x000fe200078e0010 */
[----:B------:R-:W-:Y:S01]  /*1750*/  @P5 IADD3 R3, PT, PT, R17, R21, RZ ;  /* 0x0000001511035210 */ /* 0x000fe20007ffe0ff */
[----:B-1----:R-:W-:Y:S02]  /*1760*/  @P4 IMAD R17, R23, R18, RZ ;  /* 0x0000001217114224 */ /* 0x002fe400078e02ff */
[----:B------:R-:W-:-:S02]  /*1770*/  @P4 IMAD.MOV.U32 R2, RZ, RZ, R0 ;  /* 0x000000ffff024224 */ /* 0x000fc400078e0000 */
[-C--:B------:R-:W-:Y:S02]  /*1780*/  @P4 IMAD R17, R19, R22.reuse, R17 ;  /* 0x0000001613114224 */ /* 0x080fe400078e0211 */
[----:B------:R-:W-:-:S04]  /*1790*/  @P4 IMAD.WIDE.U32 R18, R18, R22, R2 ;  /* 0x0000001612124225 */ /* 0x000fc800078e0002 */
[----:B------:R-:W-:Y:S02]  /*17a0*/  @P4 IMAD.MOV.U32 R0, RZ, RZ, R18 ;  /* 0x000000ffff004224 */ /* 0x000fe400078e0012 */
[----:B------:R-:W-:Y:S02]  /*17b0*/  @P4 IMAD.IADD R3, R19, 0x1, R17 ;  /* 0x0000000113034824 */ /* 0x000fe400078e0211 */
[----:B-----5:R-:W-:Y:S02]  /*17c0*/  @P3 IMAD R17, R25, R14, RZ ;  /* 0x0000000e19113224 */ /* 0x020fe400078e02ff */
[----:B------:R-:W-:Y:S02]  /*17d0*/  @P3 IMAD.MOV.U32 R2, RZ, RZ, R0 ;  /* 0x000000ffff023224 */ /* 0x000fe400078e0000 */
[-C--:B------:R-:W-:Y:S02]  /*17e0*/  @P3 IMAD R17, R15, R24.reuse, R17 ;  /* 0x000000180f113224 */ /* 0x080fe400078e0211 */
[----:B------:R-:W-:-:S04]  /*17f0*/  @P3 IMAD.WIDE.U32 R14, R14, R24, R2 ;  /* 0x000000180e0e3225 */ /* 0x000fc800078e0002 */
[----:B------:R-:W-:Y:S01]  /*1800*/  @P3 IMAD.MOV.U32 R0, RZ, RZ, R14 ;  /* 0x000000ffff003224 */ /* 0x000fe200078e000e */
[----:B------:R-:W-:-:S03]  /*1810*/  @P3 IADD3 R3, PT, PT, R15, R17, RZ ;  /* 0x000000110f033210 */ /* 0x000fc60007ffe0ff */
[----:B------:R-:W-:Y:S01]  /*1820*/  @P6 IMAD.MOV.U32 R2, RZ, RZ, R0 ;  /* 0x000000ffff026224 */ /* 0x000fe200078e0000 */
[----:B0-----:R-:W-:Y:S01]  /*1830*/  IADD3 R8, P1, PT, R8, 0x40, RZ ;  /* 0x0000004008087810 */ /* 0x001fe20007f3e0ff */
[----:B--2---:R-:W-:-:S04]  /*1840*/  @P6 IMAD R11, R11, R12, RZ ;  /* 0x0000000c0b0b6224 */ /* 0x004fc800078e02ff */
[-C--:B------:R-:W-:Y:S02]  /*1850*/  @P6 IMAD R13, R13, R10.reuse, R11 ;  /* 0x0000000a0d0d6224 */ /* 0x080fe400078e020b */
[----:B------:R-:W-:Y:S01]  /*1860*/  @P6 IMAD.WIDE.U32 R10, R12, R10, R2 ;  /* 0x0000000a0c0a6225 */ /* 0x000fe200078e0002 */
[----:B------:R-:W-:-:S03]  /*1870*/  UIADD3 UR4, UPT, UPT, UR4, 0x40, URZ ;  /* 0x0000004004047890 */ /* 0x000fc6000fffe0ff */
[----:B------:R-:W-:Y:S02]  /*1880*/  IMAD.X R9, RZ, RZ, R9, P1 ;  /* 0x000000ffff097224 */ /* 0x000fe400008e0609 */
[----:B------:R-:W-:Y:S02]  /*1890*/  @P6 IMAD.IADD R3, R11, 0x1, R13 ;  /* 0x000000010b036824 */ /* 0x000fe400078e020d */
[----:B------:R-:W-:Y:S01]  /*18a0*/  @P6 IMAD.MOV.U32 R0, RZ, RZ, R10 ;  /* 0x000000ffff006224 */ /* 0x000fe200078e000a */
[----:B------:R-:W-:Y:S06]  /*18b0*/  BRA.U UP1, `(.L_x_11) ;  /* 0xfffffff501e07547 */ /* 0x000fec000b83ffff */
.L_x_10:
[----:B------:R-:W-:-:S04]  /*18c0*/  UIADD3 UR4, UPT, UPT, UR12, 0x1, URZ ;  /* 0x000000010c047890 */ /* 0x000fc8000fffe0ff */
[----:B------:R-:W-:-:S04]  /*18d0*/  ULOP3.LUT UR4, UR4, 0x7, URZ, 0xc0, !UPT ;  /* 0x0000000704047892 */ /* 0x000fc8000f8ec0ff */
[----:B------:R-:W-:-:S04]  /*18e0*/  UISETP.NE.U32.AND UP1, UPT, UR4, URZ, UPT ;  /* 0x000000ff0400728c */ /* 0x000fc8000bf25070 */
[----:B------:R-:W-:-:S09]  /*18f0*/  UISETP.NE.AND.EX UP1, UPT, URZ, URZ, UPT, UP1 ;  /* 0x000000ffff00728c */ /* 0x000fd2000bf25310 */
[----:B------:R-:W-:Y:S05]  /*1900*/  BRA.U !UP1, `(.L_x_12) ;  /* 0x0000000909947547 */ /* 0x000fea000b800000 */
[----:B------:R-:W-:Y:S02]  /*1910*/  UIADD3 UR4, UP1, UPT, UR4, -0x1, URZ ;  /* 0xffffffff04047890 */ /* 0x000fe4000ff3e0ff */
[----:B------:R-:W-:Y:S02]  /*1920*/  UIADD3 UR7, UPT, UPT, UR12, 0x1, URZ ;  /* 0x000000010c077890 */ /* 0x000fe4000fffe0ff */
[----:B------:R-:W-:Y:S02]  /*1930*/  UIADD3.X UR21, UPT, UPT, URZ, -0x1, URZ, UP1, !UPT ;  /* 0xffffffffff157890 */ /* 0x000fe40008ffe4ff */
[----:B------:R-:W-:Y:S02]  /*1940*/  UISETP.GE.U32.AND UP2, UPT, UR4, 0x3, UPT ;  /* 0x000000030400788c */ /* 0x000fe4000bf46070 */
[----:B------:R-:W-:Y:S02]  /*1950*/  ULOP3.LUT UR7, UR7, 0x3, URZ, 0xc0, !UPT ;  /* 0x0000000307077892 */ /* 0x000fe4000f8ec0ff */
[----:B------:R-:W-:-:S02]  /*1960*/  UISETP.GE.U32.AND.EX UP2, UPT, UR21, URZ, UPT, UP2 ;  /* 0x000000ff1500728c */ /* 0x000fc4000bf46120 */
[----:B------:R-:W-:-:S04]  /*1970*/  UISETP.NE.U32.AND UP1, UPT, UR7, URZ, UPT ;  /* 0x000000ff0700728c */ /* 0x000fc8000bf25070 */
[----:B------:R-:W-:-:S03]  /*1980*/  UISETP.NE.AND.EX UP1, UPT, URZ, URZ, UPT, UP1 ;  /* 0x000000ffff00728c */ /* 0x000fc6000bf25310 */
[----:B------:R-:W-:Y:S08]  /*1990*/  BRA.U !UP2, `(.L_x_13) ;  /* 0x000000050a287547 */ /* 0x000ff0000b800000 */
[----:B------:R-:W0:Y:S01]  /*19a0*/  LDCU.64 UR22, c[0x0][0x3a0] ;  /* 0x00007400ff1677ac */ /* 0x000e220008000a00 */
[----:B------:R-:W-:Y:S02]  /*19b0*/  IADD3 R11, P1, PT, R6, UR5, RZ ;  /* 0x00000005060b7c10 */ /* 0x000fe4000ff3e0ff */
[----:B------:R-:W-:Y:S01]  /*19c0*/  IADD3 R8, P2, PT, R4, UR8, RZ ;  /* 0x0000000804087c10 */ /* 0x000fe2000ff5e0ff */
[----:B------:R-:W1:Y:S01]  /*19d0*/  LDCU.64 UR26, c[0x0][0x380] ;  /* 0x00007000ff1a77ac */ /* 0x000e620008000a00 */
[----:B------:R-:W-:Y:S02]  /*19e0*/  IADD3.X R2, PT, PT, R7, UR6, RZ, P1, !PT ;  /* 0x0000000607027c10 */ /* 0x000fe40008ffe4ff */
[----:B------:R-:W-:Y:S02]  /*19f0*/  IADD3.X R9, PT, PT, R5, UR9, RZ, P2, !PT ;  /* 0x0000000905097c10 */ /* 0x000fe400097fe4ff */
[C---:B------:R-:W-:Y:S02]  /*1a00*/  ISETP.GT.U32.AND P2, PT, R8.reuse, -0x1, PT ;  /* 0xffffffff0800780c */ /* 0x040fe40003f44070 */
[----:B------:R-:W-:-:S04]  /*1a10*/  IADD3 R12, P4, PT, R8, 0x1, RZ ;  /* 0x00000001080c7810 */ /* 0x000fc80007f9e0ff */
[----:B------:R-:W-:Y:S02]  /*1a20*/  IADD3.X R14, PT, PT, RZ, R9, RZ, P4, !PT ;  /* 0x00000009ff0e7210 */ /* 0x000fe400027fe4ff */
[----:B0-----:R-:W-:Y:S01]  /*1a30*/  ISETP.GE.U32.AND P1, PT, R8, UR22, PT ;  /* 0x0000001608007c0c */ /* 0x001fe2000bf26070 */
[----:B------:R-:W-:Y:S01]  /*1a40*/  IMAD R2, R2, UR22, RZ ;  /* 0x0000001602027c24 */ /* 0x000fe2000f8e02ff */
[----:B------:R-:W-:Y:S02]  /*1a50*/  ISETP.GE.U32.AND P3, PT, R12, UR22, PT ;  /* 0x000000160c007c0c */ /* 0x000fe4000bf66070 */
[----:B------:R-:W-:Y:S01]  /*1a60*/  ISETP.GE.AND.EX P1, PT, R9, UR23, PT, P1 ;  /* 0x0000001709007c0c */ /* 0x000fe2000bf26310 */
[C---:B------:R-:W-:Y:S01]  /*1a70*/  IMAD R13, R11.reuse, UR23, R2 ;  /* 0x000000170b0d7c24 */ /* 0x040fe2000f8e0202 */
[----:B------:R-:W-:Y:S01]  /*1a80*/  ISETP.GE.AND.EX P3, PT, R14, UR23, PT, P3 ;  /* 0x000000170e007c0c */ /* 0x000fe2000bf66330 */
[----:B------:R-:W-:Y:S01]  /*1a90*/  IMAD.WIDE.U32 R10, R11, UR22, R8 ;  /* 0x000000160b0a7c25 */ /* 0x000fe2000f8e0008 */
[----:B------:R-:W-:-:S02]  /*1aa0*/  ISETP.GT.AND.EX P1, PT, R9, -0x1, !P1, P2 ;  /* 0xffffffff0900780c */ /* 0x000fc40004f24320 */
[----:B------:R-:W-:Y:S01]  /*1ab0*/  ISETP.GT.U32.AND P2, PT, R12, -0x1, PT ;  /* 0xffffffff0c00780c */ /* 0x000fe20003f44070 */
[----:B------:R-:W-:Y:S01]  /*1ac0*/  IMAD.IADD R11, R13, 0x1, R11 ;  /* 0x000000010d0b7824 */ /* 0x000fe200078e020b */
[----:B------:R-:W-:Y:S02]  /*1ad0*/  PLOP3.LUT P1, PT, P0, P1, PT, 0x80, 0x8 ;  /* 0x000000000008781c */ /* 0x000fe40000723070 */
[----:B-1----:R-:W-:Y:S02]  /*1ae0*/  LEA R26, P5, R10, UR26, 0x3 ;  /* 0x0000001a0a1a7c11 */ /* 0x002fe4000f8a18ff */
[----:B------:R-:W-:Y:S02]  /*1af0*/  IADD3 R2, P4, PT, R8, 0x2, RZ ;  /* 0x0000000208027810 */ /* 0x000fe40007f9e0ff */
[----:B------:R-:W-:Y:S02]  /*1b00*/  ISETP.GT.AND.EX P2, PT, R14, -0x1, !P3, P2 ;  /* 0xffffffff0e00780c */ /* 0x000fe40005f44320 */
[----:B------:R-:W-:Y:S01]  /*1b10*/  LEA.HI.X R27, R10, UR27, R11, 0x3, P5 ;  /* 0x0000001b0a1b7c11 */ /* 0x000fe2000a8f1c0b */
[----:B------:R-:W-:Y:S01]  /*1b20*/  IMAD.X R10, RZ, RZ, R9, P4 ;  /* 0x000000ffff0a7224 */ /* 0x000fe200020e0609 */
[----:B------:R-:W-:-:S02]  /*1b30*/  ISETP.GE.U32.AND P3, PT, R2, UR22, PT ;  /* 0x0000001602007c0c */ /* 0x000fc4000bf66070 */
[----:B------:R-:W-:Y:S01]  /*1b40*/  PLOP3.LUT P2, PT, P0, P2, PT, 0x80, 0x8 ;  /* 0x000000000008781c */ /* 0x000fe20000745070 */
[----:B------:R-:W2:Y:S01]  /*1b50*/  @P1 LDG.E.64 R20, desc[UR16][R26.64] ;  /* 0x000000101a141981 */ /* 0x000ea2000c1e1b00 */
[----:B------:R-:W-:Y:S02]  /*1b60*/  ISETP.GT.U32.AND P4, PT, R2, -0x1, PT ;  /* 0xffffffff0200780c */ /* 0x000fe40003f84070 */
[----:B------:R-:W-:Y:S02]  /*1b70*/  ISETP.GE.AND.EX P3, PT, R10, UR23, PT, P3 ;  /* 0x000000170a007c0c */ /* 0x000fe4000bf66330 */
[----:B------:R-:W-:Y:S02]  /*1b80*/  IADD3 R2, P5, PT, R8, 0x3, RZ ;  /* 0x0000000308027810 */ /* 0x000fe40007fbe0ff */
[----:B------:R-:W-:Y:S02]  /*1b90*/  ISETP.GT.AND.EX P3, PT, R10, -0x1, !P3, P4 ;  /* 0xffffffff0a00780c */ /* 0x000fe40005f64340 */
[C---:B------:R-:W-:Y:S01]  /*1ba0*/  ISETP.GE.U32.AND P4, PT, R2.reuse, UR22, PT ;  /* 0x0000001602007c0c */ /* 0x040fe2000bf86070 */
[----:B------:R-:W-:Y:S01]  /*1bb0*/  IMAD.X R8, RZ, RZ, R9, P5 ;  /* 0x000000ffff087224 */ /* 0x000fe200028e0609 */
[----:B------:R-:W-:Y:S01]  /*1bc0*/  PLOP3.LUT P3, PT, P0, P3, PT, 0x80, 0x8 ;  /* 0x000000000008781c */ /* 0x000fe20000767070 */
[----:B------:R-:W3:Y:S01]  /*1bd0*/  @P2 LDG.E.64 R18, desc[UR16][R26.64+0x8] ;  /* 0x000008101a122981 */ /* 0x000ee2000c1e1b00 */
[----:B------:R-:W-:-:S02]  /*1be0*/  ISETP.GT.U32.AND P5, PT, R2, -0x1, PT ;  /* 0xffffffff0200780c */ /* 0x000fc40003fa4070 */
[----:B------:R-:W-:-:S04]  /*1bf0*/  ISETP.GE.AND.EX P4, PT, R8, UR23, PT, P4 ;  /* 0x0000001708007c0c */ /* 0x000fc8000bf86340 */
[----:B------:R-:W-:-:S04]  /*1c00*/  ISETP.GT.AND.EX P4, PT, R8, -0x1, !P4, P5 ;  /* 0xffffffff0800780c */ /* 0x000fc80006784350 */
[----:B------:R-:W-:Y:S01]  /*1c10*/  PLOP3.LUT P4, PT, P0, P4, PT, 0x80, 0x8 ;  /* 0x000000000008781c */ /* 0x000fe20000789070 */
[----:B------:R-:W4:-:S12]  /*1c20*/  @P3 LDG.E.64 R14, desc[UR16][R26.64+0x10] ;  /* 0x000010101a0e3981 */ /* 0x000f18000c1e1b00 */
[----:B------:R-:W5:Y:S01]  /*1c30*/  @P4 LDG.E.64 R10, desc[UR16][R26.64+0x18] ;  /* 0x000018101a0a4981 */ /* 0x000f62000c1e1b00 */
[----:B------:R-:W-:-:S04]  /*1c40*/  UIADD3 UR4, UPT, UPT, UR8, UR24, URZ ;  /* 0x0000001808047290 */ /* 0x000fc8000fffe0ff */
[----:B------:R-:W-:-:S09]  /*1c50*/  ULEA UR4, UR4, UR20, 0x3 ;  /* 0x0000001404047291 */ /* 0x000fd2000f8e18ff */
[----:B------:R-:W2:Y:S04]  /*1c60*/  @P1 LDS.64 R22, [UR4] ;  /* 0x00000004ff161984 */ /* 0x000ea80008000a00 */
[----:B------:R-:W3:Y:S04]  /*1c70*/  @P2 LDS.64 R16, [UR4+0x8] ;  /* 0x00000804ff102984 */ /* 0x000ee80008000a00 */
[----:B------:R-:W4:Y:S01]  /*1c80*/  @P3 LDS.64 R12, [UR4+0x10] ;  /* 0x00001004ff0c3984 */ /* 0x000f220008000a00 */
[----:B------:R-:W-:-:S03]  /*1c90*/  @P1 IMAD.MOV.U32 R2, RZ, RZ, R0 ;  /* 0x000000ffff021224 */ /* 0x000fc600078e0000 */
[----:B------:R-:W5:Y:S01]  /*1ca0*/  @P4 LDS.64 R8, [UR4+0x18] ;  /* 0x00001804ff084984 */ /* 0x000f620008000a00 */
[----:B------:R-:W-:-:S04]  /*1cb0*/  UIADD3 UR8, UP2, UPT, UR8, 0x4, URZ ;  /* 0x0000000408087890 */ /* 0x000fc8000ff5e0ff */
[----:B------:R-:W-:Y:S01]  /*1cc0*/  UIADD3.X UR9, UPT, UPT, URZ, UR9, URZ, UP2, !UPT ;  /* 0x00000009ff097290 */ /* 0x000fe200097fe4ff */
[----:B--2---:R-:W-:Y:S02]  /*1cd0*/  @P1 IMAD R23, R23, R20, RZ ;  /* 0x0000001417171224 */ /* 0x004fe400078e02ff */
[----:B------:R-:W-:-:S04]  /*1ce0*/  @P1 IMAD.WIDE.U32 R24, R20, R22, R2 ;  /* 0x0000001614181225 */ /* 0x000fc800078e0002 */
[----:B------:R-:W-:Y:S02]  /*1cf0*/  @P1 IMAD R23, R21, R22, R23 ;  /* 0x0000001615171224 */ /* 0x000fe400078e0217 */
[----:B------:R-:W-:-:S03]  /*1d00*/  @P1 IMAD.MOV.U32 R0, RZ, RZ, R24 ;  /* 0x000000ffff001224 */ /* 0x000fc600078e0018 */
[----:B------:R-:W-:Y:S01]  /*1d10*/  @P1 IADD3 R3, PT, PT, R25, R23, RZ ;  /* 0x0000001719031210 */ /* 0x000fe20007ffe0ff */
[----:B---3--:R-:W-:Y:S02]  /*1d20*/  @P2 IMAD R17, R17, R18, RZ ;  /* 0x0000001211112224 */ /* 0x008fe400078e02ff */
[----:B------:R-:W-:Y:S02]  /*1d30*/  @P2 IMAD.MOV.U32 R2, RZ, RZ, R0 ;  /* 0x000000ffff022224 */ /* 0x000fe400078e0000 */
[-C--:B------:R-:W-:Y:S02]  /*1d40*/  @P2 IMAD R19, R19, R16.reuse, R17 ;  /* 0x0000001013132224 */ /* 0x080fe400078e0211 */
[----:B------:R-:W-:-:S04]  /*1d50*/  @P2 IMAD.WIDE.U32 R16, R18, R16, R2 ;  /* 0x0000001012102225 */ /* 0x000fc800078e0002 */
[----:B------:R-:W-:Y:S02]  /*1d60*/  @P2 IMAD.MOV.U32 R0, RZ, RZ, R16 ;  /* 0x000000ffff002224 */ /* 0x000fe400078e0010 */
[----:B----4-:R-:W-:Y:S02]  /*1d70*/  @P3 IMAD R13, R13, R14, RZ ;  /* 0x0000000e0d0d3224 */ /* 0x010fe400078e02ff */
[----:B------:R-:W-:Y:S02]  /*1d80*/  @P2 IMAD.IADD R3, R17, 0x1, R19 ;  /* 0x0000000111032824 */ /* 0x000fe400078e0213 */
[----:B------:R-:W-:Y:S02]  /*1d90*/  @P3 IMAD.MOV.U32 R2, RZ, RZ, R0 ;  /* 0x000000ffff023224 */ /* 0x000fe400078e0000 */
[-C--:B------:R-:W-:Y:S02]  /*1da0*/  @P3 IMAD R15, R15, R12.reuse, R13 ;  /* 0x0000000c0f0f3224 */ /* 0x080fe400078e020d */
[----:B------:R-:W-:-:S03]  /*1db0*/  @P3 IMAD.WIDE.U32 R12, R14, R12, R2 ;  /* 0x0000000c0e0c3225 */ /* 0x000fc600078e0002 */
[----:B------:R-:W-:Y:S01]  /*1dc0*/  @P3 MOV R0, R12 ;  /* 0x0000000c00003202 */ /* 0x000fe20000000f00 */
[----:B-----5:R-:W-:Y:S02]  /*1dd0*/  @P4 IMAD R9, R9, R10, RZ ;  /* 0x0000000a09094224 */ /* 0x020fe400078e02ff */
[----:B------:R-:W-:Y:S02]  /*1de0*/  @P3 IMAD.IADD R3, R13, 0x1, R15 ;  /* 0x000000010d033824 */ /* 0x000fe400078e020f */
[----:B------:R-:W-:Y:S02]  /*1df0*/  @P4 IMAD.MOV.U32 R2, RZ, RZ, R0 ;  /* 0x000000ffff024224 */ /* 0x000fe400078e0000 */
[-C--:B------:R-:W-:Y:S02]  /*1e00*/  @P4 IMAD R11, R11, R8.reuse, R9 ;  /* 0x000000080b0b4224 */ /* 0x080fe400078e0209 */
[----:B------:R-:W-:-:S04]  /*1e10*/  @P4 IMAD.WIDE.U32 R8, R10, R8, R2 ;  /* 0x000000080a084225 */ /* 0x000fc800078e0002 */
[----:B------:R-:W-:Y:S02]  /*1e20*/  @P4 IMAD.IADD R3, R9, 0x1, R11 ;  /* 0x0000000109034824 */ /* 0x000fe400078e020b */
[----:B------:R-:W-:-:S07]  /*1e30*/  @P4 IMAD.MOV.U32 R0, RZ, RZ, R8 ;  /* 0x000000ffff004224 */ /* 0x000fce00078e0008 */
.L_x_13:
[----:B------:R-:W-:Y:S05]  /*1e40*/  BRA.U !UP1, `(.L_x_12) ;  /* 0x0000000509447547 */ /* 0x000fea000b800000 */
[----:B------:R-:W-:Y:S02]  /*1e50*/  UISETP.NE.U32.AND UP2, UPT, UR7, 0x1, UPT ;  /* 0x000000010700788c */ /* 0x000fe4000bf45070 */
[----:B------:R-:W-:Y:S02]  /*1e60*/  ULOP3.LUT UR4, UR12, 0x1, URZ, 0xc0, !UPT ;  /* 0x000000010c047892 */ /* 0x000fe4000f8ec0ff */
[----:B------:R-:W-:Y:S02]  /*1e70*/  UISETP.NE.AND.EX UP2, UPT, URZ, URZ, UPT, UP2 ;  /* 0x000000ffff00728c */ /* 0x000fe4000bf45320 */
[----:B------:R-:W-:-:S04]  /*1e80*/  UISETP.NE.U32.AND UP1, UPT, UR4, 0x1, UPT ;  /* 0x000000010400788c */ /* 0x000fc8000bf25070 */
[----:B------:R-:W-:-:S03]  /*1e90*/  UISETP.NE.U32.AND.EX UP1, UPT, URZ, URZ, UPT, UP1 ;  /* 0x000000ffff00728c */ /* 0x000fc6000bf25110 */
[----:B------:R-:W-:Y:S08]  /*1ea0*/  BRA.U !UP2, `(.L_x_14) ;  /* 0x000000010ab07547 */ /* 0x000ff0000b800000 */
[----:B------:R-:W0:Y:S01]  /*1eb0*/  LDCU.64 UR22, c[0x0][0x3a0] ;  /* 0x00007400ff1677ac */ /* 0x000e220008000a00 */
[----:B------:R-:W-:Y:S02]  /*1ec0*/  IADD3 R9, P1, PT, R6, UR5, RZ ;  /* 0x0000000506097c10 */ /* 0x000fe4000ff3e0ff */
[----:B------:R-:W-:Y:S01]  /*1ed0*/  IADD3 R10, P2, PT, R4, UR8, RZ ;  /* 0x00000008040a7c10 */ /* 0x000fe2000ff5e0ff */
[----:B------:R-:W1:Y:S01]  /*1ee0*/  LDCU.64 UR26, c[0x0][0x380] ;  /* 0x00007000ff1a77ac */ /* 0x000e620008000a00 */
[----:B------:R-:W-:Y:S02]  /*1ef0*/  IADD3.X R2, PT, PT, R7, UR6, RZ, P1, !PT ;  /* 0x0000000607027c10 */ /* 0x000fe40008ffe4ff */
[----:B------:R-:W-:Y:S02]  /*1f00*/  IADD3.X R11, PT, PT, R5, UR9, RZ, P2, !PT ;  /* 0x00000009050b7c10 */ /* 0x000fe400097fe4ff */
[C---:B------:R-:W-:Y:S02]  /*1f10*/  IADD3 R12, P4, PT, R10.reuse, 0x1, RZ ;  /* 0x000000010a0c7810 */ /* 0x040fe40007f9e0ff */
[----:B------:R-:W-:-:S02]  /*1f20*/  ISETP.GT.U32.AND P2, PT, R10, -0x1, PT ;  /* 0xffffffff0a00780c */ /* 0x000fc40003f44070 */
[----:B0-----:R-:W-:Y:S01]  /*1f30*/  ISETP.GE.U32.AND P1, PT, R10, UR22, PT ;  /* 0x000000160a007c0c */ /* 0x001fe2000bf26070 */
[----:B------:R-:W-:Y:S01]  /*1f40*/  IMAD R2, R2, UR22, RZ ;  /* 0x0000001602027c24 */ /* 0x000fe2000f8e02ff */
[C---:B------:R-:W-:Y:S02]  /*1f50*/  ISETP.GE.U32.AND P3, PT, R12.reuse, UR22, PT ;  /* 0x000000160c007c0c */ /* 0x040fe4000bf66070 */
[----:B------:R-:W-:Y:S01]  /*1f60*/  ISETP.GE.AND.EX P1, PT, R11, UR23, PT, P1 ;  /* 0x000000170b007c0c */ /* 0x000fe2000bf26310 */
[----:B------:R-:W-:Y:S02]  /*1f70*/  IMAD R13, R9, UR23, R2 ;  /* 0x00000017090d7c24 */ /* 0x000fe4000f8e0202 */
[--C-:B------:R-:W-:Y:S01]  /*1f80*/  IMAD.X R2, RZ, RZ, R11.reuse, P4 ;  /* 0x000000ffff027224 */ /* 0x100fe200020e060b */
[----:B------:R-:W-:Y:S01]  /*1f90*/  ISETP.GT.AND.EX P1, PT, R11, -0x1, !P1, P2 ;  /* 0xffffffff0b00780c */ /* 0x000fe20004f24320 */
[----:B------:R-:W-:Y:S01]  /*1fa0*/  IMAD.WIDE.U32 R8, R9, UR22, R10 ;  /* 0x0000001609087c25 */ /* 0x000fe2000f8e000a */
[----:B------:R-:W-:-:S02]  /*1fb0*/  ISETP.GT.U32.AND P4, PT, R12, -0x1, PT ;  /* 0xffffffff0c00780c */ /* 0x000fc40003f84070 */
[C---:B------:R-:W-:Y:S01]  /*1fc0*/  ISETP.GE.AND.EX P2, PT, R2.reuse, UR23, PT, P3 ;  /* 0x0000001702007c0c */ /* 0x040fe2000bf46330 */
[----:B------:R-:W-:Y:S01]  /*1fd0*/  IMAD.IADD R9, R13, 0x1, R9 ;  /* 0x000000010d097824 */ /* 0x000fe200078e0209 */
[----:B------:R-:W-:Y:S02]  /*1fe0*/  PLOP3.LUT P1, PT, P0, P1, PT, 0x80, 0x8 ;  /* 0x000000000008781c */ /* 0x000fe40000723070 */
[----:B------:R-:W-:Y:S02]  /*1ff0*/  ISETP.GT.AND.EX P2, PT, R2, -0x1, !P2, P4 ;  /* 0xffffffff0200780c */ /* 0x000fe40005744340 */
[C---:B-1----:R-:W-:Y:S02]  /*2000*/  LEA R18, P3, R8.reuse, UR26, 0x3 ;  /* 0x0000001a08127c11 */ /* 0x042fe4000f8618ff */
[----:B------:R-:W-:Y:S02]  /*2010*/  PLOP3.LUT P2, PT, P0, P2, PT, 0x80, 0x8 ;  /* 0x000000000008781c */ /* 0x000fe40000745070 */
[----:B------:R-:W-:-:S05]  /*2020*/  LEA.HI.X R19, R8, UR27, R9, 0x3, P3 ;  /* 0x0000001b08137c11 */ /* 0x000fca00098f1c09 */
[----:B------:R-:W2:Y:S06]  /*2030*/  @P1 LDG.E.64 R12, desc[UR16][R18.64] ;  /* 0x00000010120c1981 */ /* 0x000eac000c1e1b00 */
[----:B------:R-:W3:Y:S01]  /*2040*/  @P2 LDG.E.64 R10, desc[UR16][R18.64+0x8] ;  /* 0x00000810120a2981 */ /* 0x000ee2000c1e1b00 */
[----:B------:R-:W-:Y:S01]  /*2050*/  UIADD3 UR4, UPT, UPT, UR8, UR24, URZ ;  /* 0x0000001808047290 */ /* 0x000fe2000fffe0ff */
[----:B------:R-:W-:Y:S01]  /*2060*/  @P1 MOV R2, R0 ;  /* 0x0000000000021202 */ /* 0x000fe20000000f00 */
[----:B------:R-:W-:Y:S02]  /*2070*/  UIADD3 UR8, UP2, UPT, UR8, 0x2, URZ ;  /* 0x0000000208087890 */ /* 0x000fe4000ff5e0ff */
[----:B------:R-:W-:-:S02]  /*2080*/  ULEA UR4, UR4, UR20, 0x3 ;  /* 0x0000001404047291 */ /* 0x000fc4000f8e18ff */
[----:B------:R-:W-:-:S07]  /*2090*/  UIADD3.X UR9, UPT, UPT, URZ, UR9, URZ, UP2, !UPT ;  /* 0x00000009ff097290 */ /* 0x000fce00097fe4ff */
[----:B------:R-:W2:Y:S04]  /*20a0*/  @P1 LDS.64 R14, [UR4] ;  /* 0x00000004ff0e1984 */ /* 0x000ea80008000a00 */
[----:B------:R-:W3:Y:S01]  /*20b0*/  @P2 LDS.64 R8, [UR4+0x8] ;  /* 0x00000804ff082984 */ /* 0x000ee20008000a00 */
[----:B--2---:R-:W-:Y:S02]  /*20c0*/  @P1 IMAD R15, R15, R12, RZ ;  /* 0x0000000c0f0f1224 */ /* 0x004fe400078e02ff */
[----:B------:R-:W-:-:S04]  /*20d0*/  @P1 IMAD.WIDE.U32 R16, R12, R14, R2 ;  /* 0x0000000e0c101225 */ /* 0x000fc800078e0002 */
[----:B------:R-:W-:Y:S02]  /*20e0*/  @P1 IMAD R15, R13, R14, R15 ;  /* 0x0000000e0d0f1224 */ /* 0x000fe400078e020f */
[----:B------:R-:W-:Y:S02]  /*20f0*/  @P1 IMAD.MOV.U32 R0, RZ, RZ, R16 ;  /* 0x000000ffff001224 */ /* 0x000fe400078e0010 */
[----:B---3--:R-:W-:Y:S02]  /*2100*/  @P2 IMAD R9, R9, R10, RZ ;  /* 0x0000000a09092224 */ /* 0x008fe400078e02ff */
[----:B------:R-:W-:Y:S02]  /*2110*/  @P1 IMAD.IADD R3, R17, 0x1, R15 ;  /* 0x0000000111031824 */ /* 0x000fe400078e020f */
[----:B------:R-:W-:Y:S02]  /*2120*/  @P2 IMAD.MOV.U32 R2, RZ, RZ, R0 ;  /* 0x000000ffff022224 */ /* 0x000fe400078e0000 */
[----:B------:R-:W-:-:S02]  /*2130*/  @P2 IMAD R11, R11, R8, R9 ;  /* 0x000000080b0b2224 */ /* 0x000fc400078e0209 */
[----:B------:R-:W-:-:S04]  /*2140*/  @P2 IMAD.WIDE.U32 R8, R10, R8, R2 ;  /* 0x000000080a082225 */ /* 0x000fc800078e0002 */
[----:B------:R-:W-:Y:S02]  /*2150*/  @P2 IMAD.IADD R3, R9, 0x1, R11 ;  /* 0x0000000109032824 */ /* 0x000fe400078e020b */
[----:B------:R-:W-:-:S07]  /*2160*/  @P2 IMAD.MOV.U32 R0, RZ, RZ, R8 ;  /* 0x000000ffff002224 */ /* 0x000fce00078e0008 */
.L_x_14:
[----:B------:R-:W-:Y:S05]  /*2170*/  BRA.U !UP1, `(.L_x_12) ;  /* 0x0000000109787547 */ /* 0x000fea000b800000 */
[----:B------:R-:W0:Y:S01]  /*2180*/  LDCU.64 UR22, c[0x0][0x3a0] ;  /* 0x00007400ff1677ac */ /* 0x000e220008000a00 */
[----:B------:R-:W-:Y:S01]  /*2190*/  IADD3 R8, P2, PT, R4, UR8, RZ ;  /* 0x0000000804087c10 */ /* 0x000fe2000ff5e0ff */
[----:B------:R-:W-:Y:S03]  /*21a0*/  BSSY.RECONVERGENT B0, `(.L_x_12) ;  /* 0x000001b000007945 */ /* 0x000fe60003800200 */
[----:B------:R-:W-:Y:S02]  /*21b0*/  IADD3.X R9, PT, PT, R5, UR9, RZ, P2, !PT ;  /* 0x0000000905097c10 */ /* 0x000fe400097fe4ff */
[C---:B------:R-:W-:Y:S02]  /*21c0*/  ISETP.GT.U32.AND P2, PT, R8.reuse, -0x1, PT ;  /* 0xffffffff0800780c */ /* 0x040fe40003f44070 */
[----:B0-----:R-:W-:-:S04]  /*21d0*/  ISETP.GE.U32.AND P1, PT, R8, UR22, PT ;  /* 0x0000001608007c0c */ /* 0x001fc8000bf26070 */
[----:B------:R-:W-:-:S04]  /*21e0*/  ISETP.GE.AND.EX P1, PT, R9, UR23, PT, P1 ;  /* 0x0000001709007c0c */ /* 0x000fc8000bf26310 */
[----:B------:R-:W-:-:S04]  /*21f0*/  ISETP.GT.AND.EX P1, PT, R9, -0x1, !P1, P2 ;  /* 0xffffffff0900780c */ /* 0x000fc80004f24320 */
[----:B------:R-:W-:-:S13]  /*2200*/  PLOP3.LUT P1, PT, P0, P1, PT, 0x80, 0x8 ;  /* 0x000000000008781c */ /* 0x000fda0000723070 */
[----:B------:R-:W-:Y:S05]  /*2210*/  @!P1 BRA `(.L_x_15) ;  /* 0x00000000004c9947 */ /* 0x000fea0003800000 */
[----:B------:R-:W0:Y:S01]  /*2220*/  LDCU.64 UR26, c[0x0][0x380] ;  /* 0x00007000ff1a77ac */ /* 0x000e220008000a00 */
[----:B------:R-:W-:-:S04]  /*2230*/  IADD3 R11, P0, PT, R6, UR5, RZ ;  /* 0x00000005060b7c10 */ /* 0x000fc8000ff1e0ff */
[----:B------:R-:W-:Y:S01]  /*2240*/  IADD3.X R2, PT, PT, R7, UR6, RZ, P0, !PT ;  /* 0x0000000607027c10 */ /* 0x000fe200087fe4ff */
[----:B------:R-:W-:-:S04]  /*2250*/  IMAD.WIDE.U32 R8, R11, UR22, R8 ;  /* 0x000000160b087c25 */ /* 0x000fc8000f8e0008 */
[----:B------:R-:W-:-:S04]  /*2260*/  IMAD R2, R2, UR22, RZ ;  /* 0x0000001602027c24 */ /* 0x000fc8000f8e02ff */
[----:B------:R-:W-:Y:S01]  /*2270*/  IMAD R11, R11, UR23, R2 ;  /* 0x000000170b0b7c24 */ /* 0x000fe2000f8e0202 */
[----:B0-----:R-:W-:-:S04]  /*2280*/  LEA R12, P0, R8, UR26, 0x3 ;  /* 0x0000001a080c7c11 */ /* 0x001fc8000f8018ff */
[----:B------:R-:W-:-:S04]  /*2290*/  IADD3 R9, PT, PT, R11, R9, RZ ;  /* 0x000000090b097210 */ /* 0x000fc80007ffe0ff */
[----:B------:R-:W-:-:S05]  /*22a0*/  LEA.HI.X R13, R8, UR27, R9, 0x3, P0 ;  /* 0x0000001b080d7c11 */ /* 0x000fca00080f1c09 */
[----:B------:R-:W2:Y:S01]  /*22b0*/  LDG.E.64 R8, desc[UR16][R12.64] ;  /* 0x000000100c087981 */ /* 0x000ea2000c1e1b00 */
[----:B------:R-:W-:Y:S01]  /*22c0*/  UIADD3 UR4, UPT, UPT, UR8, UR24, URZ ;  /* 0x0000001808047290 */ /* 0x000fe2000fffe0ff */
[----:B------:R-:W-:-:S03]  /*22d0*/  IMAD.MOV.U32 R2, RZ, RZ, R0 ;  /* 0x000000ffff027224 */ /* 0x000fc600078e0000 */
[----:B------:R-:W-:-:S09]  /*22e0*/  ULEA UR4, UR4, UR20, 0x3 ;  /* 0x0000001404047291 */ /* 0x000fd2000f8e18ff */
[----:B------:R-:W2:Y:S02]  /*22f0*/  LDS.64 R10, [UR4] ;  /* 0x00000004ff0a7984 */ /* 0x000ea40008000a00 */
[----:B--2---:R-:W-:Y:S02]  /*2300*/  IMAD R11, R11, R8, RZ ;  /* 0x000000080b0b7224 */ /* 0x004fe400078e02ff */
[----:B------:R-:W-:-:S04]  /*2310*/  IMAD.WIDE.U32 R2, R8, R10, R2 ;  /* 0x0000000a08027225 */ /* 0x000fc800078e0002 */
[----:B------:R-:W-:Y:S02]  /*2320*/  IMAD R11, R9, R10, R11 ;  /* 0x0000000a090b7224 */ /* 0x000fe400078e020b */
[----:B------:R-:W-:Y:S02]  /*2330*/  IMAD.MOV.U32 R0, RZ, RZ, R2 ;  /* 0x000000ffff007224 */ /* 0x000fe400078e0002 */
[----:B------:R-:W-:-:S07]  /*2340*/  IMAD.IADD R3, R3, 0x1, R11 ;  /* 0x0000000103037824 */ /* 0x000fce00078e020b */
.L_x_15:
[----:B------:R-:W-:Y:S05]  /*2350*/  BSYNC.RECONVERGENT B0 ;  /* 0x0000000000007941 */ /* 0x000fea0003800200 */
.L_x_12:
[----:B------:R-:W-:Y:S05]  /*2360*/  BRA.U UP0, `(.L_x_16) ;  /* 0xffffffe900707547 */ /* 0x000fea000b83ffff */
.L_x_9:
[----:B------:R-:W0:Y:S01]  /*2370*/  LDCU.64 UR6, c[0x0][0x3a0] ;  /* 0x00007400ff0677ac */ /* 0x000e220008000a00 */
[----:B------:R-:W-:Y:S01]  /*2380*/  IMAD.MOV.U32 R2, RZ, RZ, R0 ;  /* 0x000000ffff027224 */ /* 0x000fe200078e0000 */
[----:B------:R-:W1:Y:S01]  /*2390*/  LDCU.64 UR4, c[0x0][0x390] ;  /* 0x00007200ff0477ac */ /* 0x000e620008000a00 */
[----:B0-----:R-:W-:Y:S02]  /*23a0*/  IMAD R7, R7, UR6, RZ ;  /* 0x0000000607077c24 */ /* 0x001fe4000f8e02ff */
[----:B------:R-:W-:-:S04]  /*23b0*/  IMAD.WIDE.U32 R4, R6, UR6, R4 ;  /* 0x0000000606047c25 */ /* 0x000fc8000f8e0004 */
[----:B------:R-:W-:Y:S01]  /*23c0*/  IMAD R7, R6, UR7, R7 ;  /* 0x0000000706077c24 */ /* 0x000fe2000f8e0207 */
[----:B-1----:R-:W-:-:S03]  /*23d0*/  LEA R6, P0, R4, UR4, 0x3 ;  /* 0x0000000404067c11 */ /* 0x002fc6000f8018ff */
[----:B------:R-:W-:-:S05]  /*23e0*/  IMAD.IADD R5, R5, 0x1, R7 ;  /* 0x0000000105057824 */ /* 0x000fca00078e0207 */
[----:B------:R-:W-:-:S05]  /*23f0*/  LEA.HI.X R7, R4, UR5, R5, 0x3, P0 ;  /* 0x0000000504077c11 */ /* 0x000fca00080f1c05 */
[----:B------:R-:W-:Y:S01]  /*2400*/  STG.E.64 desc[UR16][R6.64], R2 ;  /* 0x0000000206007986 */ /* 0x000fe2000c101b10 */
[----:B------:R-:W-:Y:S05]  /*2410*/  EXIT ;  /* 0x000000000000794d */ /* 0x000fea0003800000 */
        .weak           $__internal_0_$__cuda_sm20_div_s64
        .type           $__internal_0_$__cuda_sm20_div_s64,@function
        .size           $__internal_0_$__cuda_sm20_div_s64,(.L_x_18 - $__internal_0_$__cuda_sm20_div_s64)
$__internal_0_$__cuda_sm20_div_s64:
[----:B------:R-:W0:Y:S02]  /*2420*/  LDCU.64 UR4, c[0x0][0x3a0] ;  /* 0x00007400ff0477ac */ /* 0x000e240008000a00 */
[----:B0-----:R-:W-:Y:S02]  /*2430*/  IADD3 R2, P0, PT, RZ, -UR4, RZ ;  /* 0x80000004ff027c10 */ /* 0x001fe4000ff1e0ff */
[----:B------:R-:W-:Y:S02]  /*2440*/  ISETP.LE.AND P2, PT, RZ, UR5, PT ;  /* 0x00000005ff007c0c */ /* 0x000fe4000bf43270 */
[----:B------:R-:W-:Y:S02]  /*2450*/  IADD3.X R3, PT, PT, RZ, ~UR5, RZ, P0, !PT ;  /* 0x80000005ff037c10 */ /* 0x000fe400087fe4ff */
[----:B------:R-:W-:Y:S02]  /*2460*/  SEL R2, R2, UR4, !P2 ;  /* 0x0000000402027c07 */ /* 0x000fe4000d000000 */
[----:B------:R-:W-:-:S04]  /*2470*/  SEL R3, R3, UR5, !P2 ;  /* 0x0000000503037c07 */ /* 0x000fc8000d000000 */
[----:B------:R-:W0:Y:S08]  /*2480*/  I2F.U64.RP R10, R2 ;  /* 0x00000002000a7312 */ /* 0x000e300000309000 */
[----:B0-----:R-:W0:Y:S02]  /*2490*/  MUFU.RCP R10, R10 ;  /* 0x0000000a000a7308 */ /* 0x001e240000001000 */
[----:B0-----:R-:W-:-:S06]  /*24a0*/  VIADD R6, R10, 0x1ffffffe ;  /* 0x1ffffffe0a067836 */ /* 0x001fcc0000000000 */
[----:B------:R-:W0:Y:S02]  /*24b0*/  F2I.U64.TRUNC R6, R6 ;  /* 0x0000000600067311 */ /* 0x000e24000020d800 */
[----:B0-----:R-:W-:-:S04]  /*24c0*/  IMAD.WIDE.U32 R8, R6, R2, RZ ;  /* 0x0000000206087225 */ /* 0x001fc800078e00ff */
[----:B------:R-:W-:Y:S01]  /*24d0*/  IMAD R9, R6, R3, R9 ;  /* 0x0000000306097224 */ /* 0x000fe200078e0209 */
[----:B------:R-:W-:-:S03]  /*24e0*/  IADD3 R11, P0, PT, RZ, -R8, RZ ;  /* 0x80000008ff0b7210 */ /* 0x000fc60007f1e0ff */
[----:B------:R-:W-:Y:S02]  /*24f0*/  IMAD R9, R7, R2, R9 ;  /* 0x0000000207097224 */ /* 0x000fe400078e0209 */
[----:B------:R-:W-:-:S04]  /*2500*/  IMAD.HI.U32 R8, R6, R11, RZ ;  /* 0x0000000b06087227 */ /* 0x000fc800078e00ff */
[----:B------:R-:W-:Y:S02]  /*2510*/  IMAD.X R13, RZ, RZ, ~R9, P0 ;  /* 0x000000ffff0d7224 */ /* 0x000fe400000e0e09 */
[----:B------:R-:W-:Y:S02]  /*2520*/  IMAD.MOV.U32 R9, RZ, RZ, R6 ;  /* 0x000000ffff097224 */ /* 0x000fe400078e0006 */
[-C--:B------:R-:W-:Y:S02]  /*2530*/  IMAD R15, R7, R13.reuse, RZ ;  /* 0x0000000d070f7224 */ /* 0x080fe400078e02ff */
[----:B------:R-:W-:-:S04]  /*2540*/  IMAD.WIDE.U32 R8, P0, R6, R13, R8 ;  /* 0x0000000d06087225 */ /* 0x000fc80007800008 */
[----:B------:R-:W-:-:S04]  /*2550*/  IMAD.HI.U32 R13, R7, R13, RZ ;  /* 0x0000000d070d7227 */ /* 0x000fc800078e00ff */
[----:B------:R-:W-:-:S05]  /*2560*/  IMAD.HI.U32 R8, P1, R7, R11, R8 ;  /* 0x0000000b07087227 */ /* 0x000fca0007820008 */
[----:B------:R-:W-:Y:S01]  /*2570*/  IADD3 R9, P3, PT, R15, R8, RZ ;  /* 0x000000080f097210 */ /* 0x000fe20007f7e0ff */
[----:B------:R-:W-:-:S04]  /*2580*/  IMAD.X R8, R13, 0x1, R7, P0 ;  /* 0x000000010d087824 */ /* 0x000fc800000e0607 */
[----:B------:R-:W-:Y:S01]  /*2590*/  IMAD.WIDE.U32 R6, R9, R2, RZ ;  /* 0x0000000209067225 */ /* 0x000fe200078e00ff */
[----:B------:R-:W-:-:S03]  /*25a0*/  IADD3.X R11, PT, PT, RZ, RZ, R8, P3, P1 ;  /* 0x000000ffff0b7210 */ /* 0x000fc60001fe2408 */
[----:B------:R-:W-:Y:S01]  /*25b0*/  IMAD R7, R9, R3, R7 ;  /* 0x0000000309077224 */ /* 0x000fe200078e0207 */
[----:B------:R-:W-:-:S03]  /*25c0*/  IADD3 R13, P0, PT, RZ, -R6, RZ ;  /* 0x80000006ff0d7210 */ /* 0x000fc60007f1e0ff */
[----:B------:R-:W-:Y:S02]  /*25d0*/  IMAD R7, R11, R2, R7 ;  /* 0x000000020b077224 */ /* 0x000fe400078e0207 */
[----:B------:R-:W-:-:S04]  /*25e0*/  IMAD.HI.U32 R8, R9, R13, RZ ;  /* 0x0000000d09087227 */ /* 0x000fc800078e00ff */
[----:B------:R-:W-:Y:S02]  /*25f0*/  IMAD.X R6, RZ, RZ, ~R7, P0 ;  /* 0x000000ffff067224 */ /* 0x000fe400000e0e07 */
[----:B------:R-:W-:Y:S02]  /*2600*/  IMAD.MOV.U32 R7, RZ, RZ, RZ ;  /* 0x000000ffff077224 */ /* 0x000fe400078e00ff */
[----:B------:R-:W-:-:S04]  /*2610*/  IMAD.WIDE.U32 R8, P0, R9, R6, R8 ;  /* 0x0000000609087225 */ /* 0x000fc80007800008 */
[C---:B------:R-:W-:Y:S02]  /*2620*/  IMAD R10, R11.reuse, R6, RZ ;  /* 0x000000060b0a7224 */ /* 0x040fe400078e02ff */
[----:B------:R-:W-:-:S04]  /*2630*/  IMAD.HI.U32 R9, P1, R11, R13, R8 ;  /* 0x0000000d0b097227 */ /* 0x000fc80007820008 */
[----:B------:R-:W-:Y:S01]  /*2640*/  IMAD.HI.U32 R8, R11, R6, RZ ;  /* 0x000000060b087227 */ /* 0x000fe200078e00ff */
[----:B------:R-:W-:-:S04]  /*2650*/  IADD3 R9, P3, PT, R10, R9, RZ ;  /* 0x000000090a097210 */ /* 0x000fc80007f7e0ff */
[----:B------:R-:W-:Y:S01]  /*2660*/  IADD3.X R11, PT, PT, R8, R11, RZ, P0, !PT ;  /* 0x0000000b080b7210 */ /* 0x000fe200007fe4ff */
[----:B------:R-:W-:-:S03]  /*2670*/  IMAD.HI.U32 R6, R9, R4, RZ ;  /* 0x0000000409067227 */ /* 0x000fc600078e00ff */
[----:B------:R-:W-:Y:S01]  /*2680*/  IADD3.X R11, PT, PT, RZ, RZ, R11, P3, P1 ;  /* 0x000000ffff0b7210 */ /* 0x000fe20001fe240b */
[----:B------:R-:W-:-:S04]  /*2690*/  IMAD.WIDE.U32 R6, RZ, R9, R6 ;  /* 0x00000009ff067225 */ /* 0x000fc800078e0006 */
[----:B------:R-:W-:-:S04]  /*26a0*/  IMAD.HI.U32 R6, P0, R11, R4, R6 ;  /* 0x000000040b067227 */ /* 0x000fc80007800006 */
[----:B------:R-:W-:Y:S01]  /*26b0*/  IMAD.X R8, RZ, RZ, RZ, P0 ;  /* 0x000000ffff087224 */ /* 0x000fe200000e06ff */
[----:B------:R-:W-:-:S05]  /*26c0*/  IADD3 R9, P1, PT, RZ, R6, RZ ;  /* 0x00000006ff097210 */ /* 0x000fca0007f3e0ff */
[----:B------:R-:W-:-:S04]  /*26d0*/  IMAD.WIDE.U32 R6, R9, R2, RZ ;  /* 0x0000000209067225 */ /* 0x000fc800078e00ff */
[----:B------:R-:W-:Y:S01]  /*26e0*/  IMAD.X R11, RZ, RZ, R8, P1 ;  /* 0x000000ffff0b7224 */ /* 0x000fe200008e0608 */
[----:B------:R-:W-:Y:S01]  /*26f0*/  IADD3 R15, P1, PT, -R6, R4, RZ ;  /* 0x00000004060f7210 */ /* 0x000fe20007f3e1ff */
[C---:B------:R-:W-:Y:S01]  /*2700*/  IMAD R7, R9.reuse, R3, R7 ;  /* 0x0000000309077224 */ /* 0x040fe200078e0207 */
[----:B------:R-:W-:Y:S02]  /*2710*/  IADD3 R6, P3, PT, R9, 0x1, RZ ;  /* 0x0000000109067810 */ /* 0x000fe40007f7e0ff */
[-C--:B------:R-:W-:Y:S01]  /*2720*/  ISETP.GE.U32.AND P0, PT, R15, R2.reuse, PT ;  /* 0x000000020f00720c */ /* 0x080fe20003f06070 */
[----:B------:R-:W-:Y:S01]  /*2730*/  IMAD R7, R11, R2, R7 ;  /* 0x000000020b077224 */ /* 0x000fe200078e0207 */
[----:B------:R-:W-:-:S03]  /*2740*/  IADD3.X R8, PT, PT, RZ, R11, RZ, P3, !PT ;  /* 0x0000000bff087210 */ /* 0x000fc60001ffe4ff */
[----:B------:R-:W-:Y:S01]  /*2750*/  IMAD.X R17, RZ, RZ, ~R7, P1 ;  /* 0x000000ffff117224 */ /* 0x000fe200008e0e07 */
[----:B------:R-:W-:-:S04]  /*2760*/  IADD3 R7, P1, PT, R15, -R2, RZ ;  /* 0x800000020f077210 */ /* 0x000fc80007f3e0ff */
[C---:B------:R-:W-:Y:S01]  /*2770*/  ISETP.GE.U32.AND.EX P0, PT, R17.reuse, R3, PT, P0 ;  /* 0x000000031100720c */ /* 0x040fe20003f06100 */
[----:B------:R-:W-:-:S03]  /*2780*/  IMAD.X R13, R17, 0x1, ~R3, P1 ;  /* 0x00000001110d7824 */ /* 0x000fc600008e0e03 */
[----:B------:R-:W-:Y:S02]  /*2790*/  SEL R7, R7, R15, P0 ;  /* 0x0000000f07077207 */ /* 0x000fe40000000000 */
[----:B------:R-:W-:Y:S02]  /*27a0*/  SEL R9, R6, R9, P0 ;  /* 0x0000000906097207 */ /* 0x000fe40000000000 */
[----:B------:R-:W-:Y:S02]  /*27b0*/  SEL R13, R13, R17, P0 ;  /* 0x000000110d0d7207 */ /* 0x000fe40000000000 */
[----:B------:R-:W-:Y:S02]  /*27c0*/  ISETP.GE.U32.AND P1, PT, R7, R2, PT ;  /* 0x000000020700720c */ /* 0x000fe40003f26070 */
[----:B------:R-:W-:Y:S02]  /*27d0*/  SEL R2, R8, R11, P0 ;  /* 0x0000000b08027207 */ /* 0x000fe40000000000 */
[----:B------:R-:W-:-:S02]  /*27e0*/  IADD3 R6, P3, PT, R9, 0x1, RZ ;  /* 0x0000000109067810 */ /* 0x000fc40007f7e0ff */
[----:B------:R-:W-:-:S03]  /*27f0*/  ISETP.GE.U32.AND.EX P0, PT, R13, R3, PT, P1 ;  /* 0x000000030d00720c */ /* 0x000fc60003f06110 */
[----:B------:R-:W-:Y:S01]  /*2800*/  IMAD.X R7, RZ, RZ, R2, P3 ;  /* 0x000000ffff077224 */ /* 0x000fe200018e0602 */
[----:B------:R-:W-:-:S04]  /*2810*/  SEL R6, R6, R9, P0 ;  /* 0x0000000906067207 */ /* 0x000fc80000000000 */
[----:B------:R-:W-:Y:S02]  /*2820*/  SEL R7, R7, R2, P0 ;  /* 0x0000000207077207 */ /* 0x000fe40000000000 */
[-C--:B------:R-:W-:Y:S02]  /*2830*/  IADD3 R3, P1, PT, RZ, -R6.reuse, RZ ;  /* 0x80000006ff037210 */ /* 0x080fe40007f3e0ff */
[----:B------:R-:W-:Y:S02]  /*2840*/  ISETP.NE.U32.AND P0, PT, RZ, UR4, PT ;  /* 0x00000004ff007c0c */ /* 0x000fe4000bf05070 */
[----:B------:R-:W-:Y:S01]  /*2850*/  SEL R6, R3, R6, !P2 ;  /* 0x0000000603067207 */ /* 0x000fe20005000000 */
[----:B------:R-:W-:Y:S01]  /*2860*/  IMAD.X R2, RZ, RZ, ~R7, P1 ;  /* 0x000000ffff027224 */ /* 0x000fe200008e0e07 */
[----:B------:R-:W-:Y:S01]  /*2870*/  ISETP.NE.AND.EX P0, PT, RZ, UR5, PT, P0 ;  /* 0x00000005ff007c0c */ /* 0x000fe2000bf05300 */
[----:B------:R-:W-:-:S03]  /*2880*/  IMAD.MOV.U32 R3, RZ, RZ, 0x0 ;  /* 0x00000000ff037424 */ /* 0x000fc600078e00ff */
[----:B------:R-:W-:Y:S01]  /*2890*/  SEL R7, R2, R7, !P2 ;  /* 0x0000000702077207 */ /* 0x000fe20005000000 */
[----:B------:R-:W-:Y:S01]  /*28a0*/  IMAD.MOV.U32 R2, RZ, RZ, R0 ;  /* 0x000000ffff027224 */ /* 0x000fe200078e0000 */
[----:B------:R-:W-:Y:S02]  /*28b0*/  SEL R6, R6, 0xffffffff, P0 ;  /* 0xffffffff06067807 */ /* 0x000fe40000000000 */
[----:B------:R-:W-:Y:S01]  /*28c0*/  SEL R7, R7, 0xffffffff, P0 ;  /* 0xffffffff07077807 */ /* 0x000fe20000000000 */
[----:B------:R-:W-:Y:S06]  /*28d0*/  RET.REL.NODEC R2 `(_Z17convolutionKernelPlS_S_lll) ;  /* 0xffffffd402c87950 */ /* 0x000fec0003c3ffff */
.L_x_17:
[----:B------:R-:W-:-:S00]  /*28e0*/  BRA `(.L_x_17) ;  /* 0xfffffffc00fc7947 */ /* 0x000fc0000383ffff */
[----:B------:R-:W-:-:S00]  /*28f0*/  NOP ;  /* 0x0000000000007918 */ /* 0x000fc00000000000 */
        /* <DEDUP_REMOVED lines=8> */
.L_x_18:


//--------------------- .nv.shared._Z17convolutionKernelPlS_S_lll --------------------------
	.section	.nv.shared._Z17convolutionKernelPlS_S_lll,"aw",@nobits
	.sectionflags	@""
	.align	16
	.zero		1024


//--------------------- .nv.shared.reserved.0     --------------------------
	.section	.nv.shared.reserved.0,"aw",@nobits
	.weak		__nv_reservedSMEM_offset_0_alias
	.size		__nv_reservedSMEM_offset_0_alias, 0, 64
	.other		__nv_reservedSMEM_offset_0_alias,@"STO_CUDA_RESERVED_SHARED STV_DEFAULT"
__nv_reservedSMEM_offset_0_alias:
	.zero		0
	.zero		64


//--------------------- .nv.constant0._Z17convolutionKernelPlS_S_lll --------------------------
	.section	.nv.constant0._Z17convolutionKernelPlS_S_lll,"a",@progbits
	.sectionflags	@""
	.align	4
.nv.constant0._Z17convolutionKernelPlS_S_lll:
	.zero		944


//--------------------- SYMBOLS --------------------------

	.type		.nv.reservedSmem.offset0,@object
	.size		.nv.reservedSmem.offset0,0x4
	.type		.nv.reservedSmem.cap,@object
	.size		.nv.reservedSmem.cap,0x4
